//
// Generated by NVIDIA NVVM Compiler
//
// Compiler Build ID: CL-36424714
// Cuda compilation tools, release 13.0, V13.0.88
// Based on NVVM 20.0.0
//

.version 9.0
.target sm_100
.address_size 64

	// .globl	_Z19matrixMultiplyBasicPfPKfS1_iii
.extern .shared .align 16 .b8 sharedMem[];

.visible .entry _Z19matrixMultiplyBasicPfPKfS1_iii(
	.param .u64 .ptr .align 1 _Z19matrixMultiplyBasicPfPKfS1_iii_param_0,
	.param .u64 .ptr .align 1 _Z19matrixMultiplyBasicPfPKfS1_iii_param_1,
	.param .u64 .ptr .align 1 _Z19matrixMultiplyBasicPfPKfS1_iii_param_2,
	.param .u32 _Z19matrixMultiplyBasicPfPKfS1_iii_param_3,
	.param .u32 _Z19matrixMultiplyBasicPfPKfS1_iii_param_4,
	.param .u32 _Z19matrixMultiplyBasicPfPKfS1_iii_param_5
)
{
	.reg .pred 	%p<13>;
	.reg .b32 	%r<41>;
	.reg .b32 	%f<68>;
	.reg .b64 	%rd<53>;

	ld.param.u64 	%rd6, [_Z19matrixMultiplyBasicPfPKfS1_iii_param_0];
	ld.param.u64 	%rd7, [_Z19matrixMultiplyBasicPfPKfS1_iii_param_1];
	ld.param.u64 	%rd8, [_Z19matrixMultiplyBasicPfPKfS1_iii_param_2];
	ld.param.u32 	%r20, [_Z19matrixMultiplyBasicPfPKfS1_iii_param_3];
	ld.param.u32 	%r18, [_Z19matrixMultiplyBasicPfPKfS1_iii_param_4];
	ld.param.u32 	%r19, [_Z19matrixMultiplyBasicPfPKfS1_iii_param_5];
	cvta.to.global.u64 	%rd1, %rd8;
	cvta.to.global.u64 	%rd2, %rd7;
	mov.u32 	%r21, %ctaid.y;
	mov.u32 	%r22, %ntid.y;
	mov.u32 	%r23, %tid.y;
	mad.lo.s32 	%r1, %r21, %r22, %r23;
	mov.u32 	%r24, %ctaid.x;
	mov.u32 	%r25, %ntid.x;
	mov.u32 	%r26, %tid.x;
	mad.lo.s32 	%r2, %r24, %r25, %r26;
	setp.ge.s32 	%p1, %r1, %r20;
	setp.ge.s32 	%p2, %r2, %r19;
	or.pred  	%p3, %p1, %p2;
	@%p3 bra 	$L__BB0_14;
	setp.lt.s32 	%p4, %r18, 1;
	mov.f32 	%f67, 0f00000000;
	@%p4 bra 	$L__BB0_13;
	mul.lo.s32 	%r3, %r18, %r1;
	and.b32  	%r4, %r18, 7;
	setp.lt.u32 	%p5, %r18, 8;
	mov.f32 	%f67, 0f00000000;
	mov.b32 	%r39, 0;
	@%p5 bra 	$L__BB0_5;
	and.b32  	%r39, %r18, 2147483640;
	neg.s32 	%r37, %r39;
	shl.b32 	%r7, %r19, 3;
	mul.wide.u32 	%rd9, %r3, 4;
	add.s64 	%rd10, %rd9, %rd2;
	add.s64 	%rd52, %rd10, 16;
	mov.f32 	%f67, 0f00000000;
	mul.wide.s32 	%rd13, %r19, 4;
	mov.u32 	%r36, %r2;
$L__BB0_4:
	.pragma "nounroll";
	ld.global.f32 	%f17, [%rd52+-16];
	mul.wide.s32 	%rd11, %r36, 4;
	add.s64 	%rd12, %rd1, %rd11;
	ld.global.f32 	%f18, [%rd12];
	fma.rn.f32 	%f19, %f17, %f18, %f67;
	ld.global.f32 	%f20, [%rd52+-12];
	add.s64 	%rd14, %rd12, %rd13;
	ld.global.f32 	%f21, [%rd14];
	fma.rn.f32 	%f22, %f20, %f21, %f19;
	ld.global.f32 	%f23, [%rd52+-8];
	add.s64 	%rd15, %rd14, %rd13;
	ld.global.f32 	%f24, [%rd15];
	fma.rn.f32 	%f25, %f23, %f24, %f22;
	ld.global.f32 	%f26, [%rd52+-4];
	add.s64 	%rd16, %rd15, %rd13;
	ld.global.f32 	%f27, [%rd16];
	fma.rn.f32 	%f28, %f26, %f27, %f25;
	ld.global.f32 	%f29, [%rd52];
	add.s64 	%rd17, %rd16, %rd13;
	ld.global.f32 	%f30, [%rd17];
	fma.rn.f32 	%f31, %f29, %f30, %f28;
	ld.global.f32 	%f32, [%rd52+4];
	add.s64 	%rd18, %rd17, %rd13;
	ld.global.f32 	%f33, [%rd18];
	fma.rn.f32 	%f34, %f32, %f33, %f31;
	ld.global.f32 	%f35, [%rd52+8];
	add.s64 	%rd19, %rd18, %rd13;
	ld.global.f32 	%f36, [%rd19];
	fma.rn.f32 	%f37, %f35, %f36, %f34;
	ld.global.f32 	%f38, [%rd52+12];
	add.s64 	%rd20, %rd19, %rd13;
	ld.global.f32 	%f39, [%rd20];
	fma.rn.f32 	%f67, %f38, %f39, %f37;
	add.s32 	%r37, %r37, 8;
	add.s32 	%r36, %r36, %r7;
	add.s64 	%rd52, %rd52, 32;
	setp.ne.s32 	%p6, %r37, 0;
	@%p6 bra 	$L__BB0_4;
$L__BB0_5:
	setp.eq.s32 	%p7, %r4, 0;
	@%p7 bra 	$L__BB0_13;
	and.b32  	%r13, %r18, 3;
	setp.lt.u32 	%p8, %r4, 4;
	@%p8 bra 	$L__BB0_8;
	add.s32 	%r28, %r39, %r3;
	mul.wide.u32 	%rd21, %r28, 4;
	add.s64 	%rd22, %rd2, %rd21;
	ld.global.f32 	%f41, [%rd22];
	mad.lo.s32 	%r29, %r39, %r19, %r2;
	mul.wide.s32 	%rd23, %r29, 4;
	add.s64 	%rd24, %rd1, %rd23;
	ld.global.f32 	%f42, [%rd24];
	fma.rn.f32 	%f43, %f41, %f42, %f67;
	cvt.u64.u32 	%rd25, %r3;
	cvt.u64.u32 	%rd26, %r39;
	add.s64 	%rd27, %rd26, %rd25;
	shl.b64 	%rd28, %rd27, 2;
	add.s64 	%rd29, %rd2, %rd28;
	ld.global.f32 	%f44, [%rd29+4];
	mul.wide.s32 	%rd30, %r19, 4;
	add.s64 	%rd31, %rd24, %rd30;
	ld.global.f32 	%f45, [%rd31];
	fma.rn.f32 	%f46, %f44, %f45, %f43;
	ld.global.f32 	%f47, [%rd29+8];
	add.s64 	%rd32, %rd31, %rd30;
	ld.global.f32 	%f48, [%rd32];
	fma.rn.f32 	%f49, %f47, %f48, %f46;
	ld.global.f32 	%f50, [%rd29+12];
	add.s64 	%rd33, %rd32, %rd30;
	ld.global.f32 	%f51, [%rd33];
	fma.rn.f32 	%f67, %f50, %f51, %f49;
	add.s32 	%r39, %r39, 4;
$L__BB0_8:
	setp.eq.s32 	%p9, %r13, 0;
	@%p9 bra 	$L__BB0_13;
	setp.eq.s32 	%p10, %r13, 1;
	@%p10 bra 	$L__BB0_11;
	add.s32 	%r30, %r39, %r3;
	mul.wide.u32 	%rd34, %r30, 4;
	add.s64 	%rd35, %rd2, %rd34;
	ld.global.f32 	%f53, [%rd35];
	mad.lo.s32 	%r31, %r39, %r19, %r2;
	mul.wide.s32 	%rd36, %r31, 4;
	add.s64 	%rd37, %rd1, %rd36;
	ld.global.f32 	%f54, [%rd37];
	fma.rn.f32 	%f55, %f53, %f54, %f67;
	cvt.u64.u32 	%rd38, %r3;
	cvt.u64.u32 	%rd39, %r39;
	add.s64 	%rd40, %rd39, %rd38;
	shl.b64 	%rd41, %rd40, 2;
	add.s64 	%rd42, %rd2, %rd41;
	ld.global.f32 	%f56, [%rd42+4];
	mul.wide.s32 	%rd43, %r19, 4;
	add.s64 	%rd44, %rd37, %rd43;
	ld.global.f32 	%f57, [%rd44];
	fma.rn.f32 	%f67, %f56, %f57, %f55;
	add.s32 	%r39, %r39, 2;
$L__BB0_11:
	and.b32  	%r32, %r18, 1;
	setp.eq.b32 	%p11, %r32, 1;
	not.pred 	%p12, %p11;
	@%p12 bra 	$L__BB0_13;
	add.s32 	%r33, %r39, %r3;
	mul.wide.u32 	%rd45, %r33, 4;
	add.s64 	%rd46, %rd2, %rd45;
	ld.global.f32 	%f58, [%rd46];
	mad.lo.s32 	%r34, %r39, %r19, %r2;
	mul.wide.s32 	%rd47, %r34, 4;
	add.s64 	%rd48, %rd1, %rd47;
	ld.global.f32 	%f59, [%rd48];
	fma.rn.f32 	%f67, %f58, %f59, %f67;
$L__BB0_13:
	mad.lo.s32 	%r35, %r19, %r1, %r2;
	cvta.to.global.u64 	%rd49, %rd6;
	mul.wide.s32 	%rd50, %r35, 4;
	add.s64 	%rd51, %rd49, %rd50;
	st.global.f32 	[%rd51], %f67;
$L__BB0_14:
	ret;

}
	// .globl	_Z19matrixMultiplyTiledPfPKfS1_iiiii
.visible .entry _Z19matrixMultiplyTiledPfPKfS1_iiiii(
	.param .u64 .ptr .align 1 _Z19matrixMultiplyTiledPfPKfS1_iiiii_param_0,
	.param .u64 .ptr .align 1 _Z19matrixMultiplyTiledPfPKfS1_iiiii_param_1,
	.param .u64 .ptr .align 1 _Z19matrixMultiplyTiledPfPKfS1_iiiii_param_2,
	.param .u32 _Z19matrixMultiplyTiledPfPKfS1_iiiii_param_3,
	.param .u32 _Z19matrixMultiplyTiledPfPKfS1_iiiii_param_4,
	.param .u32 _Z19matrixMultiplyTiledPfPKfS1_iiiii_param_5,
	.param .u32 _Z19matrixMultiplyTiledPfPKfS1_iiiii_param_6,
	.param .u32 _Z19matrixMultiplyTiledPfPKfS1_iiiii_param_7
)
{
	.reg .pred 	%p<35>;
	.reg .b32 	%r<143>;
	.reg .b32 	%f<107>;
	.reg .b64 	%rd<13>;

	ld.param.u64 	%rd3, [_Z19matrixMultiplyTiledPfPKfS1_iiiii_param_0];
	ld.param.u64 	%rd4, [_Z19matrixMultiplyTiledPfPKfS1_iiiii_param_1];
	ld.param.u64 	%rd5, [_Z19matrixMultiplyTiledPfPKfS1_iiiii_param_2];
	ld.param.u32 	%r33, [_Z19matrixMultiplyTiledPfPKfS1_iiiii_param_3];
	ld.param.u32 	%r34, [_Z19matrixMultiplyTiledPfPKfS1_iiiii_param_4];
	ld.param.u32 	%r35, [_Z19matrixMultiplyTiledPfPKfS1_iiiii_param_5];
	ld.param.u32 	%r37, [_Z19matrixMultiplyTiledPfPKfS1_iiiii_param_6];
	ld.param.u32 	%r36, [_Z19matrixMultiplyTiledPfPKfS1_iiiii_param_7];
	mul.lo.s32 	%r1, %r36, %r37;
	mov.u32 	%r38, %ctaid.x;
	mov.u32 	%r39, %ctaid.y;
	mov.u32 	%r2, %tid.x;
	mov.u32 	%r3, %tid.y;
	mad.lo.s32 	%r4, %r37, %r39, %r3;
	mad.lo.s32 	%r5, %r36, %r38, %r2;
	add.s32 	%r40, %r34, %r36;
	add.s32 	%r41, %r40, -1;
	div.s32 	%r6, %r41, %r36;
	setp.lt.s32 	%p1, %r6, 1;
	mov.f32 	%f85, 0f00000000;
	@%p1 bra 	$L__BB1_48;
	shl.b32 	%r43, %r1, 2;
	mov.u32 	%r44, sharedMem;
	add.s32 	%r7, %r44, %r43;
	mul.lo.s32 	%r8, %r36, %r3;
	add.s32 	%r45, %r8, %r2;
	shl.b32 	%r46, %r45, 2;
	add.s32 	%r9, %r44, %r46;
	mul.lo.s32 	%r10, %r4, %r34;
	and.b32  	%r11, %r36, 7;
	and.b32  	%r12, %r36, 3;
	and.b32  	%r13, %r36, 2147483640;
	and.b32  	%r14, %r36, 1;
	cvta.to.global.u64 	%rd1, %rd4;
	cvta.to.global.u64 	%rd2, %rd5;
	mov.f32 	%f85, 0f00000000;
	mov.b32 	%r138, 0;
$L__BB1_2:
	setp.ge.s32 	%p2, %r4, %r33;
	mul.lo.s32 	%r16, %r138, %r36;
	add.s32 	%r47, %r16, %r2;
	setp.ge.s32 	%p3, %r47, %r34;
	mov.f32 	%f82, 0f00000000;
	or.pred  	%p4, %p2, %p3;
	@%p4 bra 	$L__BB1_4;
	add.s32 	%r48, %r47, %r10;
	mul.wide.s32 	%rd6, %r48, 4;
	add.s64 	%rd7, %rd1, %rd6;
	ld.global.f32 	%f82, [%rd7];
$L__BB1_4:
	setp.ge.s32 	%p5, %r5, %r35;
	st.shared.f32 	[%r9], %f82;
	add.s32 	%r18, %r16, %r3;
	setp.ge.s32 	%p6, %r18, %r34;
	mov.f32 	%f83, 0f00000000;
	or.pred  	%p7, %p6, %p5;
	@%p7 bra 	$L__BB1_6;
	mad.lo.s32 	%r49, %r18, %r35, %r5;
	mul.wide.s32 	%rd8, %r49, 4;
	add.s64 	%rd9, %rd2, %rd8;
	ld.global.f32 	%f83, [%rd9];
$L__BB1_6:
	setp.lt.s32 	%p8, %r36, 1;
	add.s32 	%r50, %r8, %r2;
	shl.b32 	%r51, %r50, 2;
	add.s32 	%r52, %r7, %r51;
	st.shared.f32 	[%r52], %f83;
	bar.sync 	0;
	@%p8 bra 	$L__BB1_47;
	setp.lt.u32 	%p9, %r36, 8;
	mov.b32 	%r141, 0;
	@%p9 bra 	$L__BB1_26;
	mov.b32 	%r139, 0;
$L__BB1_9:
	.pragma "nounroll";
	add.s32 	%r20, %r139, %r16;
	setp.ge.s32 	%p10, %r20, %r34;
	add.s32 	%r55, %r139, %r8;
	shl.b32 	%r56, %r55, 2;
	mov.u32 	%r57, sharedMem;
	add.s32 	%r21, %r57, %r56;
	@%p10 bra 	$L__BB1_11;
	ld.shared.f32 	%f49, [%r21];
	mad.lo.s32 	%r58, %r139, %r36, %r2;
	shl.b32 	%r59, %r58, 2;
	add.s32 	%r60, %r7, %r59;
	ld.shared.f32 	%f50, [%r60];
	fma.rn.f32 	%f85, %f49, %f50, %f85;
$L__BB1_11:
	add.s32 	%r61, %r20, 1;
	setp.ge.s32 	%p11, %r61, %r34;
	@%p11 bra 	$L__BB1_13;
	ld.shared.f32 	%f51, [%r21+4];
	mad.lo.s32 	%r62, %r36, %r139, %r36;
	add.s32 	%r63, %r62, %r2;
	shl.b32 	%r64, %r63, 2;
	add.s32 	%r65, %r7, %r64;
	ld.shared.f32 	%f52, [%r65];
	fma.rn.f32 	%f85, %f51, %f52, %f85;
$L__BB1_13:
	add.s32 	%r66, %r20, 2;
	setp.ge.s32 	%p12, %r66, %r34;
	@%p12 bra 	$L__BB1_15;
	add.s32 	%r67, %r139, 2;
	ld.shared.f32 	%f53, [%r21+8];
	mad.lo.s32 	%r68, %r67, %r36, %r2;
	shl.b32 	%r69, %r68, 2;
	add.s32 	%r70, %r7, %r69;
	ld.shared.f32 	%f54, [%r70];
	fma.rn.f32 	%f85, %f53, %f54, %f85;
$L__BB1_15:
	add.s32 	%r71, %r20, 3;
	setp.ge.s32 	%p13, %r71, %r34;
	@%p13 bra 	$L__BB1_17;
	add.s32 	%r72, %r139, 3;
	ld.shared.f32 	%f55, [%r21+12];
	mad.lo.s32 	%r73, %r72, %r36, %r2;
	shl.b32 	%r74, %r73, 2;
	add.s32 	%r75, %r7, %r74;
	ld.shared.f32 	%f56, [%r75];
	fma.rn.f32 	%f85, %f55, %f56, %f85;
$L__BB1_17:
	add.s32 	%r76, %r20, 4;
	setp.ge.s32 	%p14, %r76, %r34;
	@%p14 bra 	$L__BB1_19;
	add.s32 	%r77, %r139, 4;
	ld.shared.f32 	%f57, [%r21+16];
	mad.lo.s32 	%r78, %r77, %r36, %r2;
	shl.b32 	%r79, %r78, 2;
	add.s32 	%r80, %r7, %r79;
	ld.shared.f32 	%f58, [%r80];
	fma.rn.f32 	%f85, %f57, %f58, %f85;
$L__BB1_19:
	add.s32 	%r81, %r20, 5;
	setp.ge.s32 	%p15, %r81, %r34;
	@%p15 bra 	$L__BB1_21;
	add.s32 	%r82, %r139, 5;
	ld.shared.f32 	%f59, [%r21+20];
	mad.lo.s32 	%r83, %r82, %r36, %r2;
	shl.b32 	%r84, %r83, 2;
	add.s32 	%r85, %r7, %r84;
	ld.shared.f32 	%f60, [%r85];
	fma.rn.f32 	%f85, %f59, %f60, %f85;
$L__BB1_21:
	add.s32 	%r86, %r20, 6;
	setp.ge.s32 	%p16, %r86, %r34;
	@%p16 bra 	$L__BB1_23;
	add.s32 	%r87, %r139, 6;
	ld.shared.f32 	%f61, [%r21+24];
	mad.lo.s32 	%r88, %r87, %r36, %r2;
	shl.b32 	%r89, %r88, 2;
	add.s32 	%r90, %r7, %r89;
	ld.shared.f32 	%f62, [%r90];
	fma.rn.f32 	%f85, %f61, %f62, %f85;
$L__BB1_23:
	add.s32 	%r91, %r20, 7;
	setp.ge.s32 	%p17, %r91, %r34;
	@%p17 bra 	$L__BB1_25;
	add.s32 	%r92, %r139, 7;
	ld.shared.f32 	%f63, [%r21+28];
	mad.lo.s32 	%r93, %r92, %r36, %r2;
	shl.b32 	%r94, %r93, 2;
	add.s32 	%r95, %r7, %r94;
	ld.shared.f32 	%f64, [%r95];
	fma.rn.f32 	%f85, %f63, %f64, %f85;
$L__BB1_25:
	add.s32 	%r139, %r139, 8;
	setp.ne.s32 	%p18, %r139, %r13;
	mov.u32 	%r141, %r13;
	@%p18 bra 	$L__BB1_9;
$L__BB1_26:
	setp.eq.s32 	%p19, %r11, 0;
	@%p19 bra 	$L__BB1_47;
	add.s32 	%r96, %r11, -1;
	setp.lt.u32 	%p20, %r96, 3;
	@%p20 bra 	$L__BB1_37;
	add.s32 	%r24, %r141, %r16;
	setp.ge.s32 	%p21, %r24, %r34;
	add.s32 	%r97, %r141, %r8;
	shl.b32 	%r98, %r97, 2;
	mov.u32 	%r99, sharedMem;
	add.s32 	%r25, %r99, %r98;
	@%p21 bra 	$L__BB1_30;
	ld.shared.f32 	%f66, [%r25];
	mad.lo.s32 	%r100, %r141, %r36, %r2;
	shl.b32 	%r101, %r100, 2;
	add.s32 	%r102, %r7, %r101;
	ld.shared.f32 	%f67, [%r102];
	fma.rn.f32 	%f85, %f66, %f67, %f85;
$L__BB1_30:
	add.s32 	%r103, %r24, 1;
	setp.ge.s32 	%p22, %r103, %r34;
	@%p22 bra 	$L__BB1_32;
	ld.shared.f32 	%f68, [%r25+4];
	mad.lo.s32 	%r104, %r36, %r141, %r36;
	add.s32 	%r105, %r104, %r2;
	shl.b32 	%r106, %r105, 2;
	add.s32 	%r107, %r7, %r106;
	ld.shared.f32 	%f69, [%r107];
	fma.rn.f32 	%f85, %f68, %f69, %f85;
$L__BB1_32:
	add.s32 	%r108, %r24, 2;
	setp.ge.s32 	%p23, %r108, %r34;
	@%p23 bra 	$L__BB1_34;
	add.s32 	%r109, %r141, 2;
	ld.shared.f32 	%f70, [%r25+8];
	mad.lo.s32 	%r110, %r109, %r36, %r2;
	shl.b32 	%r111, %r110, 2;
	add.s32 	%r112, %r7, %r111;
	ld.shared.f32 	%f71, [%r112];
	fma.rn.f32 	%f85, %f70, %f71, %f85;
$L__BB1_34:
	add.s32 	%r113, %r24, 3;
	setp.ge.s32 	%p24, %r113, %r34;
	@%p24 bra 	$L__BB1_36;
	add.s32 	%r114, %r141, 3;
	ld.shared.f32 	%f72, [%r25+12];
	mad.lo.s32 	%r115, %r114, %r36, %r2;
	shl.b32 	%r116, %r115, 2;
	add.s32 	%r117, %r7, %r116;
	ld.shared.f32 	%f73, [%r117];
	fma.rn.f32 	%f85, %f72, %f73, %f85;
$L__BB1_36:
	add.s32 	%r141, %r141, 4;
$L__BB1_37:
	setp.eq.s32 	%p25, %r12, 0;
	@%p25 bra 	$L__BB1_47;
	setp.eq.s32 	%p26, %r12, 1;
	@%p26 bra 	$L__BB1_44;
	add.s32 	%r28, %r141, %r16;
	setp.ge.s32 	%p27, %r28, %r34;
	add.s32 	%r118, %r141, %r8;
	shl.b32 	%r119, %r118, 2;
	mov.u32 	%r120, sharedMem;
	add.s32 	%r29, %r120, %r119;
	@%p27 bra 	$L__BB1_41;
	ld.shared.f32 	%f75, [%r29];
	mad.lo.s32 	%r121, %r141, %r36, %r2;
	shl.b32 	%r122, %r121, 2;
	add.s32 	%r123, %r7, %r122;
	ld.shared.f32 	%f76, [%r123];
	fma.rn.f32 	%f85, %f75, %f76, %f85;
$L__BB1_41:
	add.s32 	%r124, %r28, 1;
	setp.ge.s32 	%p28, %r124, %r34;
	@%p28 bra 	$L__BB1_43;
	ld.shared.f32 	%f77, [%r29+4];
	mad.lo.s32 	%r125, %r36, %r141, %r36;
	add.s32 	%r126, %r125, %r2;
	shl.b32 	%r127, %r126, 2;
	add.s32 	%r128, %r7, %r127;
	ld.shared.f32 	%f78, [%r128];
	fma.rn.f32 	%f85, %f77, %f78, %f85;
$L__BB1_43:
	add.s32 	%r141, %r141, 2;
$L__BB1_44:
	setp.eq.s32 	%p29, %r14, 0;
	@%p29 bra 	$L__BB1_47;
	add.s32 	%r129, %r141, %r16;
	setp.ge.s32 	%p30, %r129, %r34;
	@%p30 bra 	$L__BB1_47;
	add.s32 	%r130, %r141, %r8;
	shl.b32 	%r131, %r130, 2;
	mov.u32 	%r132, sharedMem;
	add.s32 	%r133, %r132, %r131;
	ld.shared.f32 	%f79, [%r133];
	mad.lo.s32 	%r134, %r141, %r36, %r2;
	shl.b32 	%r135, %r134, 2;
	add.s32 	%r136, %r7, %r135;
	ld.shared.f32 	%f80, [%r136];
	fma.rn.f32 	%f85, %f79, %f80, %f85;
$L__BB1_47:
	bar.sync 	0;
	add.s32 	%r138, %r138, 1;
	setp.ne.s32 	%p31, %r138, %r6;
	@%p31 bra 	$L__BB1_2;
$L__BB1_48:
	setp.ge.s32 	%p32, %r4, %r33;
	setp.ge.s32 	%p33, %r5, %r35;
	or.pred  	%p34, %p32, %p33;
	@%p34 bra 	$L__BB1_50;
	mad.lo.s32 	%r137, %r4, %r35, %r5;
	cvta.to.global.u64 	%rd10, %rd3;
	mul.wide.s32 	%rd11, %r137, 4;
	add.s64 	%rd12, %rd10, %rd11;
	st.global.f32 	[%rd12], %f85;
$L__BB1_50:
	ret;

}


// ===== COMPILED SASS (sm_100) =====

	.target	sm_100

	.elftype	@"ET_EXEC"


//--------------------- .note.nv.tkinfo           --------------------------
	.section	.note.nv.tkinfo,"",@"SHT_NOTE"
	.sectionflags	@"SHF_NOTE_NV_TKINFO"
	.tkinfo
        /*0018*/ 	.word	0x00000002
        /*0030*/ 	.string	""
        /*0030*/ 	.string	"ptxas"
        /*0030*/ 	.string	"Cuda compilation tools, release 13.0, V13.0.88"
        /*0030*/ 	.string	"Build cuda_13.0.r13.0/compiler.36424714_0"
        /*0030*/ 	.string	"-arch sm_100 -m 64 "



//--------------------- .note.nv.cuinfo           --------------------------
	.section	.note.nv.cuinfo,"",@"SHT_NOTE"
	.sectionflags	@"SHF_NOTE_NV_CUINFO"
        /*0018*/ 	.short	0x0002
        /*001a*/ 	.short	0x0064
        /*001c*/ 	.short	0x0082
	.zero		2


//--------------------- .nv.info                  --------------------------
	.section	.nv.info,"",@"SHT_CUDA_INFO"
	.align	4


	//----- nvinfo : EIATTR_REGCOUNT
	.align		4
        /*0000*/ 	.byte	0x04, 0x2f
        /*0002*/ 	.short	(.L_1 - .L_0)
	.align		4
.L_0:
        /*0004*/ 	.word	index@(_Z19matrixMultiplyBasicPfPKfS1_iii)
        /*0008*/ 	.word	0x00000020


	//----- nvinfo : EIATTR_FRAME_SIZE
	.align		4
.L_1:
        /*000c*/ 	.byte	0x04, 0x11
        /*000e*/ 	.short	(.L_3 - .L_2)
	.align		4
.L_2:
        /*0010*/ 	.word	index@(_Z19matrixMultiplyBasicPfPKfS1_iii)
        /*0014*/ 	.word	0x00000000


	//----- nvinfo : EIATTR_REGCOUNT
	.align		4
.L_3:
        /*0018*/ 	.byte	0x04, 0x2f
        /*001a*/ 	.short	(.L_5 - .L_4)
	.align		4
.L_4:
        /*001c*/ 	.word	index@(_Z19matrixMultiplyTiledPfPKfS1_iiiii)
        /*0020*/ 	.word	0x0000001e


	//----- nvinfo : EIATTR_FRAME_SIZE
	.align		4
.L_5:
        /*0024*/ 	.byte	0x04, 0x11
        /*0026*/ 	.short	(.L_7 - .L_6)
	.align		4
.L_6:
        /*0028*/ 	.word	index@(_Z19matrixMultiplyTiledPfPKfS1_iiiii)
        /*002c*/ 	.word	0x00000000


	//----- nvinfo : EIATTR_MIN_STACK_SIZE
	.align		4
.L_7:
        /*0030*/ 	.byte	0x04, 0x12
        /*0032*/ 	.short	(.L_9 - .L_8)
	.align		4
.L_8:
        /*0034*/ 	.word	index@(_Z19matrixMultiplyTiledPfPKfS1_iiiii)
        /*0038*/ 	.word	0x00000000


	//----- nvinfo : EIATTR_MIN_STACK_SIZE
	.align		4
.L_9:
        /*003c*/ 	.byte	0x04, 0x12
        /*003e*/ 	.short	(.L_11 - .L_10)
	.align		4
.L_10:
        /*0040*/ 	.word	index@(_Z19matrixMultiplyBasicPfPKfS1_iii)
        /*0044*/ 	.word	0x00000000
.L_11:


//--------------------- .nv.compat                --------------------------
	.section	.nv.compat,"",@"SHT_CUDA_COMPAT_INFO"
	.align	4
        /*0000*/ 	.byte	0x02, 0x09, 0x00, 0x00, 0x02, 0x02, 0x01, 0x00, 0x02, 0x05, 0x05, 0x00, 0x03, 0x07, 0x01, 0x01
        /*0010*/ 	.byte	0x02, 0x03, 0x00, 0x00, 0x02, 0x06, 0x01, 0x00, 0x04, 0x0b, 0x08, 0x00, 0x09, 0x00, 0x00, 0x00
        /*0020*/ 	.byte	0x00, 0x00, 0x00, 0x00


//--------------------- .nv.info._Z19matrixMultiplyTiledPfPKfS1_iiiii --------------------------
	.section	.nv.info._Z19matrixMultiplyTiledPfPKfS1_iiiii,"",@"SHT_CUDA_INFO"
	.sectionflags	@""
	.align	4


	//----- nvinfo : EIATTR_CUDA_API_VERSION
	.align		4
        /*0000*/ 	.byte	0x04, 0x37
        /*0002*/ 	.short	(.L_13 - .L_12)
.L_12:
        /*0004*/ 	.word	0x00000082


	//----- nvinfo : EIATTR_KPARAM_INFO
	.align		4
.L_13:
        /*0008*/ 	.byte	0x04, 0x17
        /*000a*/ 	.short	(.L_15 - .L_14)
.L_14:
        /*000c*/ 	.word	0x00000000
        /*0010*/ 	.short	0x0007
        /*0012*/ 	.short	0x0028
        /*0014*/ 	.byte	0x00, 0xf0, 0x11, 0x00


	//----- nvinfo : EIATTR_KPARAM_INFO
	.align		4
.L_15:
        /*0018*/ 	.byte	0x04, 0x17
        /*001a*/ 	.short	(.L_17 - .L_16)
.L_16:
        /*001c*/ 	.word	0x00000000
        /*0020*/ 	.short	0x0006
        /*0022*/ 	.short	0x0024
        /*0024*/ 	.byte	0x00, 0xf0, 0x11, 0x00


	//----- nvinfo : EIATTR_KPARAM_INFO
	.align		4
.L_17:
        /*0028*/ 	.byte	0x04, 0x17
        /*002a*/ 	.short	(.L_19 - .L_18)
.L_18:
        /*002c*/ 	.word	0x00000000
        /*0030*/ 	.short	0x0005
        /*0032*/ 	.short	0x0020
        /*0034*/ 	.byte	0x00, 0xf0, 0x11, 0x00


	//----- nvinfo : EIATTR_KPARAM_INFO
	.align		4
.L_19:
        /*0038*/ 	.byte	0x04, 0x17
        /*003a*/ 	.short	(.L_21 - .L_20)
.L_20:
        /*003c*/ 	.word	0x00000000
        /*0040*/ 	.short	0x0004
        /*0042*/ 	.short	0x001c
        /*0044*/ 	.byte	0x00, 0xf0, 0x11, 0x00


	//----- nvinfo : EIATTR_KPARAM_INFO
	.align		4
.L_21:
        /*0048*/ 	.byte	0x04, 0x17
        /*004a*/ 	.short	(.L_23 - .L_22)
.L_22:
        /*004c*/ 	.word	0x00000000
        /*0050*/ 	.short	0x0003
        /*0052*/ 	.short	0x0018
        /*0054*/ 	.byte	0x00, 0xf0, 0x11, 0x00


	//----- nvinfo : EIATTR_KPARAM_INFO
	.align		4
.L_23:
        /*0058*/ 	.byte	0x04, 0x17
        /*005a*/ 	.short	(.L_25 - .L_24)
.L_24:
        /*005c*/ 	.word	0x00000000
        /*0060*/ 	.short	0x0002
        /*0062*/ 	.short	0x0010
        /*0064*/ 	.byte	0x00, 0xf5, 0x21, 0x00


	//----- nvinfo : EIATTR_KPARAM_INFO
	.align		4
.L_25:
        /*0068*/ 	.byte	0x04, 0x17
        /*006a*/ 	.short	(.L_27 - .L_26)
.L_26:
        /*006c*/ 	.word	0x00000000
        /*0070*/ 	.short	0x0001
        /*0072*/ 	.short	0x0008
        /*0074*/ 	.byte	0x00, 0xf5, 0x21, 0x00


	//----- nvinfo : EIATTR_KPARAM_INFO
	.align		4
.L_27:
        /*0078*/ 	.byte	0x04, 0x17
        /*007a*/ 	.short	(.L_29 - .L_28)
.L_28:
        /*007c*/ 	.word	0x00000000
        /*0080*/ 	.short	0x0000
        /*0082*/ 	.short	0x0000
        /*0084*/ 	.byte	0x00, 0xf5, 0x21, 0x00


	//----- nvinfo : EIATTR_SPARSE_MMA_MASK
	.align		4
.L_29:
        /*0088*/ 	.byte	0x03, 0x50
        /*008a*/ 	.short	0x0000


	//----- nvinfo : EIATTR_MAXREG_COUNT
	.align		4
        /*008c*/ 	.byte	0x03, 0x1b
        /*008e*/ 	.short	0x00ff


	//----- nvinfo : EIATTR_NUM_BARRIERS
	.align		4
        /*0090*/ 	.byte	0x02, 0x4c
        /*0092*/ 	.byte	0x01
	.zero		1


	//----- nvinfo : EIATTR_MERCURY_ISA_VERSION
	.align		4
        /*0094*/ 	.byte	0x03, 0x5f
        /*0096*/ 	.short	0x0101


	//----- nvinfo : EIATTR_VRC_CTA_INIT_COUNT
	.align		4
        /*0098*/ 	.byte	0x02, 0x4a
	.zero		1
	.zero		1


	//----- nvinfo : EIATTR_EXIT_INSTR_OFFSETS
	.align		4
        /*009c*/ 	.byte	0x04, 0x1c
        /*009e*/ 	.short	(.L_31 - .L_30)


	//   ....[0]....
.L_30:
        /*00a0*/ 	.word	0x00000f50


	//   ....[1]....
        /*00a4*/ 	.word	0x00000fa0


	//----- nvinfo : EIATTR_CBANK_PARAM_SIZE
	.align		4
.L_31:
        /*00a8*/ 	.byte	0x03, 0x19
        /*00aa*/ 	.short	0x002c


	//----- nvinfo : EIATTR_PARAM_CBANK
	.align		4
        /*00ac*/ 	.byte	0x04, 0x0a
        /*00ae*/ 	.short	(.L_33 - .L_32)
	.align		4
.L_32:
        /*00b0*/ 	.word	index@(.nv.constant0._Z19matrixMultiplyTiledPfPKfS1_iiiii)
        /*00b4*/ 	.short	0x0380
        /*00b6*/ 	.short	0x002c


	//----- nvinfo : EIATTR_SW_WAR
	.align		4
.L_33:
        /*00b8*/ 	.byte	0x04, 0x36
        /*00ba*/ 	.short	(.L_35 - .L_34)
.L_34:
        /*00bc*/ 	.word	0x00000008
.L_35:


//--------------------- .nv.info._Z19matrixMultiplyBasicPfPKfS1_iii --------------------------
	.section	.nv.info._Z19matrixMultiplyBasicPfPKfS1_iii,"",@"SHT_CUDA_INFO"
	.sectionflags	@""
	.align	4


	//----- nvinfo : EIATTR_CUDA_API_VERSION
	.align		4
        /*0000*/ 	.byte	0x04, 0x37
        /*0002*/ 	.short	(.L_37 - .L_36)
.L_36:
        /*0004*/ 	.word	0x00000082


	//----- nvinfo : EIATTR_KPARAM_INFO
	.align		4
.L_37:
        /*0008*/ 	.byte	0x04, 0x17
        /*000a*/ 	.short	(.L_39 - .L_38)
.L_38:
        /*000c*/ 	.word	0x00000000
        /*0010*/ 	.short	0x0005
        /*0012*/ 	.short	0x0020
        /*0014*/ 	.byte	0x00, 0xf0, 0x11, 0x00


	//----- nvinfo : EIATTR_KPARAM_INFO
	.align		4
.L_39:
        /*0018*/ 	.byte	0x04, 0x17
        /*001a*/ 	.short	(.L_41 - .L_40)
.L_40:
        /*001c*/ 	.word	0x00000000
        /*0020*/ 	.short	0x0004
        /*0022*/ 	.short	0x001c
        /*0024*/ 	.byte	0x00, 0xf0, 0x11, 0x00


	//----- nvinfo : EIATTR_KPARAM_INFO
	.align		4
.L_41:
        /*0028*/ 	.byte	0x04, 0x17
        /*002a*/ 	.short	(.L_43 - .L_42)
.L_42:
        /*002c*/ 	.word	0x00000000
        /*0030*/ 	.short	0x0003
        /*0032*/ 	.short	0x0018
        /*0034*/ 	.byte	0x00, 0xf0, 0x11, 0x00


	//----- nvinfo : EIATTR_KPARAM_INFO
	.align		4
.L_43:
        /*0038*/ 	.byte	0x04, 0x17
        /*003a*/ 	.short	(.L_45 - .L_44)
.L_44:
        /*003c*/ 	.word	0x00000000
        /*0040*/ 	.short	0x0002
        /*0042*/ 	.short	0x0010
        /*0044*/ 	.byte	0x00, 0xf5, 0x21, 0x00


	//----- nvinfo : EIATTR_KPARAM_INFO
	.align		4
.L_45:
        /*0048*/ 	.byte	0x04, 0x17
        /*004a*/ 	.short	(.L_47 - .L_46)
.L_46:
        /*004c*/ 	.word	0x00000000
        /*0050*/ 	.short	0x0001
        /*0052*/ 	.short	0x0008
        /*0054*/ 	.byte	0x00, 0xf5, 0x21, 0x00


	//----- nvinfo : EIATTR_KPARAM_INFO
	.align		4
.L_47:
        /*0058*/ 	.byte	0x04, 0x17
        /*005a*/ 	.short	(.L_49 - .L_48)
.L_48:
        /*005c*/ 	.word	0x00000000
        /*0060*/ 	.short	0x0000
        /*0062*/ 	.short	0x0000
        /*0064*/ 	.byte	0x00, 0xf5, 0x21, 0x00


	//----- nvinfo : EIATTR_SPARSE_MMA_MASK
	.align		4
.L_49:
        /*0068*/ 	.byte	0x03, 0x50
        /*006a*/ 	.short	0x0000


	//----- nvinfo : EIATTR_MAXREG_COUNT
	.align		4
        /*006c*/ 	.byte	0x03, 0x1b
        /*006e*/ 	.short	0x00ff


	//----- nvinfo : EIATTR_MERCURY_ISA_VERSION
	.align		4
        /*0070*/ 	.byte	0x03, 0x5f
        /*0072*/ 	.short	0x0101


	//----- nvinfo : EIATTR_VRC_CTA_INIT_COUNT
	.align		4
        /*0074*/ 	.byte	0x02, 0x4a
	.zero		1
	.zero		1


	//----- nvinfo : EIATTR_EXIT_INSTR_OFFSETS
	.align		4
        /*0078*/ 	.byte	0x04, 0x1c
        /*007a*/ 	.short	(.L_51 - .L_50)


	//   ....[0]....
.L_50:
        /*007c*/ 	.word	0x000000d0


	//   ....[1]....
        /*0080*/ 	.word	0x000008f0


	//----- nvinfo : EIATTR_CBANK_PARAM_SIZE
	.align		4
.L_51:
        /*0084*/ 	.byte	0x03, 0x19
        /*0086*/ 	.short	0x0024


	//----- nvinfo : EIATTR_PARAM_CBANK
	.align		4
        /*0088*/ 	.byte	0x04, 0x0a
        /*008a*/ 	.short	(.L_53 - .L_52)
	.align		4
.L_52:
        /*008c*/ 	.word	index@(.nv.constant0._Z19matrixMultiplyBasicPfPKfS1_iii)
        /*0090*/ 	.short	0x0380
        /*0092*/ 	.short	0x0024


	//----- nvinfo : EIATTR_SW_WAR
	.align		4
.L_53:
        /*0094*/ 	.byte	0x04, 0x36
        /*0096*/ 	.short	(.L_55 - .L_54)
.L_54:
        /*0098*/ 	.word	0x00000008
.L_55:


//--------------------- .nv.callgraph             --------------------------
	.section	.nv.callgraph,"",@"SHT_CUDA_CALLGRAPH"
	.align	4
	.sectionentsize	8
	.align		4
        /*0000*/ 	.word	0x00000000
	.align		4
        /*0004*/ 	.word	0xffffffff
	.align		4
        /*0008*/ 	.word	0x00000000
	.align		4
        /*000c*/ 	.word	0xfffffffe
	.align		4
        /*0010*/ 	.word	0x00000000
	.align		4
        /*0014*/ 	.word	0xfffffffd
	.align		4
        /*0018*/ 	.word	0x00000000
	.align		4
        /*001c*/ 	.word	0xfffffffc


//--------------------- .text._Z19matrixMultiplyTiledPfPKfS1_iiiii --------------------------
	.section	.text._Z19matrixMultiplyTiledPfPKfS1_iiiii,"ax",@progbits
	.align	128
        .global         _Z19matrixMultiplyTiledPfPKfS1_iiiii
        .type           _Z19matrixMultiplyTiledPfPKfS1_iiiii,@function
        .size           _Z19matrixMultiplyTiledPfPKfS1_iiiii,(.L_x_13 - _Z19matrixMultiplyTiledPfPKfS1_iiiii)
        .other          _Z19matrixMultiplyTiledPfPKfS1_iiiii,@"STO_CUDA_ENTRY STV_DEFAULT"
_Z19matrixMultiplyTiledPfPKfS1_iiiii:
.text._Z19matrixMultiplyTiledPfPKfS1_iiiii:
[----:B------:R-:W-:Y:S08]  /*0000*/  LDC R1, c[0x0][0x37c] ;  /* 0x0000df00ff017b82 */ /* 0x000ff00000000800 */
[----:B------:R-:W0:Y:S01]  /*0010*/  LDC R15, c[0x0][0x3a8] ;  /* 0x0000ea00ff0f7b82 */ /* 0x000e220000000800 */
[----:B------:R-:W1:Y:S01]  /*0020*/  S2R R8, SR_TID.X ;  /* 0x0000000000087919 */ /* 0x000e620000002100 */
[----:B------:R-:W2:Y:S01]  /*0030*/  LDCU.64 UR8, c[0x0][0x358] ;  /* 0x00006b00ff0877ac */ /* 0x000ea20008000a00 */
[----:B------:R-:W3:Y:S05]  /*0040*/  S2R R9, SR_TID.Y ;  /* 0x0000000000097919 */ /* 0x000eea0000002200 */
[----:B------:R-:W4:Y:S08]  /*0050*/  LDC R0, c[0x0][0x39c] ;  /* 0x0000e700ff007b82 */ /* 0x000f300000000800 */
[----:B------:R-:W1:Y:S01]  /*0060*/  S2UR UR4, SR_CTAID.X ;  /* 0x00000000000479c3 */ /* 0x000e620000002500 */
[----:B0-----:R-:W-:-:S07]  /*0070*/  IABS R5, R15 ;  /* 0x0000000f00057213 */ /* 0x001fce0000000000 */
[----:B------:R-:W3:Y:S01]  /*0080*/  S2UR UR5, SR_CTAID.Y ;  /* 0x00000000000579c3 */ /* 0x000ee20000002600 */
[----:B------:R-:W0:Y:S01]  /*0090*/  I2F.RP R4, R5 ;  /* 0x0000000500047306 */ /* 0x000e220000209400 */
[C---:B----4-:R-:W-:Y:S01]  /*00a0*/  IADD3 R0, PT, PT, R15.reuse, -0x1, R0 ;  /* 0xffffffff0f007810 */ /* 0x050fe20007ffe000 */
[----:B-1----:R-:W-:-:S06]  /*00b0*/  IMAD R11, R15, UR4, R8 ;  /* 0x000000040f0b7c24 */ /* 0x002fcc000f8e0208 */
[----:B0-----:R-:W0:Y:S02]  /*00c0*/  MUFU.RCP R4, R4 ;  /* 0x0000000400047308 */ /* 0x001e240000001000 */
[----:B0-----:R-:W-:Y:S02]  /*00d0*/  IADD3 R2, PT, PT, R4, 0xffffffe, RZ ;  /* 0x0ffffffe04027810 */ /* 0x001fe40007ffe0ff */
[----:B------:R-:W-:-:S04]  /*00e0*/  IABS R4, R0 ;  /* 0x0000000000047213 */ /* 0x000fc80000000000 */
[----:B------:R0:W1:Y:S01]  /*00f0*/  F2I.FTZ.U32.TRUNC.NTZ R3, R2 ;  /* 0x0000000200037305 */ /* 0x000062000021f000 */
[----:B------:R-:W-:-:S04]  /*0100*/  LOP3.LUT R0, R0, R15, RZ, 0x3c, !PT ;  /* 0x0000000f00007212 */ /* 0x000fc800078e3cff */
[----:B------:R-:W-:Y:S02]  /*0110*/  ISETP.GE.AND P2, PT, R0, RZ, PT ;  /* 0x000000ff0000720c */ /* 0x000fe40003f46270 */
[----:B------:R-:W-:Y:S01]  /*0120*/  MOV R0, RZ ;  /* 0x000000ff00007202 */ /* 0x000fe20000000f00 */
[----:B0-----:R-:W-:Y:S02]  /*0130*/  HFMA2 R2, -RZ, RZ, 0, 0 ;  /* 0x00000000ff027431 */ /* 0x001fe400000001ff */
[----:B-1----:R-:W-:-:S04]  /*0140*/  IMAD.MOV R6, RZ, RZ, -R3 ;  /* 0x000000ffff067224 */ /* 0x002fc800078e0a03 */
[----:B------:R-:W-:-:S04]  /*0150*/  IMAD R7, R6, R5, RZ ;  /* 0x0000000506077224 */ /* 0x000fc800078e02ff */
[----:B------:R-:W-:-:S06]  /*0160*/  IMAD.HI.U32 R3, R3, R7, R2 ;  /* 0x0000000703037227 */ /* 0x000fcc00078e0002 */
[----:B------:R-:W-:-:S04]  /*0170*/  IMAD.HI.U32 R10, R3, R4, RZ ;  /* 0x00000004030a7227 */ /* 0x000fc800078e00ff */
[----:B------:R-:W-:-:S04]  /*0180*/  IMAD.MOV R3, RZ, RZ, -R10 ;  /* 0x000000ffff037224 */ /* 0x000fc800078e0a0a */
[----:B------:R-:W-:-:S05]  /*0190*/  IMAD R2, R5, R3, R4 ;  /* 0x0000000305027224 */ /* 0x000fca00078e0204 */
[----:B------:R-:W-:-:S13]  /*01a0*/  ISETP.GT.U32.AND P1, PT, R5, R2, PT ;  /* 0x000000020500720c */ /* 0x000fda0003f24070 */
[-C--:B------:R-:W-:Y:S01]  /*01b0*/  @!P1 IADD3 R2, PT, PT, R2, -R5.reuse, RZ ;  /* 0x8000000502029210 */ /* 0x080fe20007ffe0ff */
[----:B------:R-:W-:Y:S01]  /*01c0*/  @!P1 VIADD R10, R10, 0x1 ;  /* 0x000000010a0a9836 */ /* 0x000fe20000000000 */
[----:B------:R-:W-:Y:S02]  /*01d0*/  ISETP.NE.AND P1, PT, R15, RZ, PT ;  /* 0x000000ff0f00720c */ /* 0x000fe40003f25270 */
[----:B------:R-:W-:Y:S02]  /*01e0*/  ISETP.GE.U32.AND P0, PT, R2, R5, PT ;  /* 0x000000050200720c */ /* 0x000fe40003f06070 */
[----:B------:R-:W3:Y:S11]  /*01f0*/  LDC R2, c[0x0][0x3a4] ;  /* 0x0000e900ff027b82 */ /* 0x000ef60000000800 */
[----:B------:R-:W-:-:S05]  /*0200*/  @P0 IADD3 R10, PT, PT, R10, 0x1, RZ ;  /* 0x000000010a0a0810 */ /* 0x000fca0007ffe0ff */
[----:B------:R-:W-:Y:S01]  /*0210*/  @!P2 IMAD.MOV R10, RZ, RZ, -R10 ;  /* 0x000000ffff0aa224 */ /* 0x000fe200078e0a0a */
[----:B------:R-:W-:-:S04]  /*0220*/  @!P1 LOP3.LUT R10, RZ, R15, RZ, 0x33, !PT ;  /* 0x0000000fff0a9212 */ /* 0x000fc800078e33ff */
[----:B------:R-:W-:Y:S01]  /*0230*/  ISETP.GE.AND P0, PT, R10, 0x1, PT ;  /* 0x000000010a00780c */ /* 0x000fe20003f06270 */
[----:B---3--:R-:W-:-:S12]  /*0240*/  IMAD R12, R2, UR5, R9 ;  /* 0x00000005020c7c24 */ /* 0x008fd8000f8e0209 */
[----:B--2---:R-:W-:Y:S05]  /*0250*/  @!P0 BRA `(.L_x_0) ;  /* 0x0000000c002c8947 */ /* 0x004fea0003800000 */
[----:B------:R-:W0:Y:S01]  /*0260*/  S2R R5, SR_CgaCtaId ;  /* 0x0000000000057919 */ /* 0x000e220000008800 */
[----:B------:R-:W-:Y:S01]  /*0270*/  MOV R0, 0x400 ;  /* 0x0000040000007802 */ /* 0x000fe20000000f00 */
[-C--:B------:R-:W-:Y:S01]  /*0280*/  IMAD R3, R9, R15.reuse, R8 ;  /* 0x0000000f09037224 */ /* 0x080fe200078e0208 */
[C---:B------:R-:W-:Y:S01]  /*0290*/  LOP3.LUT R16, R15.reuse, 0x7, RZ, 0xc0, !PT ;  /* 0x000000070f107812 */ /* 0x040fe200078ec0ff */
[----:B------:R-:W-:Y:S01]  /*02a0*/  IMAD R13, R2, R15, RZ ;  /* 0x0000000f020d7224 */ /* 0x000fe200078e02ff */
[C---:B------:R-:W-:Y:S01]  /*02b0*/  LOP3.LUT R18, R15.reuse, 0x3, RZ, 0xc0, !PT ;  /* 0x000000030f127812 */ /* 0x040fe200078ec0ff */
[----:B------:R-:W-:Y:S01]  /*02c0*/  UMOV UR4, URZ ;  /* 0x000000ff00047c82 */ /* 0x000fe20008000000 */
[----:B------:R-:W-:Y:S02]  /*02d0*/  LOP3.LUT R15, R15, 0x7ffffff8, RZ, 0xc0, !PT ;  /* 0x7ffffff80f0f7812 */ /* 0x000fe400078ec0ff */
[----:B0-----:R-:W-:-:S04]  /*02e0*/  LEA R0, R5, R0, 0x18 ;  /* 0x0000000005007211 */ /* 0x001fc800078ec0ff */
[----:B------:R-:W-:Y:S01]  /*02f0*/  LEA R14, R3, R0, 0x2 ;  /* 0x00000000030e7211 */ /* 0x000fe200078e10ff */
[----:B------:R-:W-:Y:S02]  /*0300*/  IMAD R13, R13, 0x4, R0 ;  /* 0x000000040d0d7824 */ /* 0x000fe400078e0200 */
[----:B------:R-:W-:-:S07]  /*0310*/  IMAD.MOV.U32 R0, RZ, RZ, RZ ;  /* 0x000000ffff007224 */ /* 0x000fce00078e00ff */
.L_x_6:
[----:B0-----:R-:W0:Y:S01]  /*0320*/  LDCU UR5, c[0x0][0x3a8] ;  /* 0x00007500ff0577ac */ /* 0x001e220008000800 */
[----:B------:R-:W1:Y:S01]  /*0330*/  LDC.64 R2, c[0x0][0x398] ;  /* 0x0000e600ff027b82 */ /* 0x000e620000000a00 */
[----:B------:R-:W2:Y:S01]  /*0340*/  LDCU UR6, c[0x0][0x3a0] ;  /* 0x00007400ff0677ac */ /* 0x000ea20008000800 */
[----:B0-----:R-:W-:Y:S01]  /*0350*/  MOV R17, UR5 ;  /* 0x0000000500117c02 */ /* 0x001fe20008000f00 */
[----:B------:R-:W-:Y:S01]  /*0360*/  UMOV UR5, UR4 ;  /* 0x0000000400057c82 */ /* 0x000fe20008000000 */
[----:B--2---:R-:W-:-:S03]  /*0370*/  ISETP.GE.AND P1, PT, R11, UR6, PT ;  /* 0x000000060b007c0c */ /* 0x004fc6000bf26270 */
[C---:B------:R-:W-:Y:S02]  /*0380*/  IMAD R20, R17.reuse, UR4, R8 ;  /* 0x0000000411147c24 */ /* 0x040fe4000f8e0208 */
[----:B------:R-:W-:-:S03]  /*0390*/  IMAD R22, R17, UR5, R9 ;  /* 0x0000000511167c24 */ /* 0x000fc6000f8e0209 */
[-C--:B-1----:R-:W-:Y:S02]  /*03a0*/  ISETP.GE.AND P0, PT, R20, R3.reuse, PT ;  /* 0x000000031400720c */ /* 0x082fe40003f06270 */
[----:B------:R-:W-:Y:S02]  /*03b0*/  ISETP.GE.OR P1, PT, R22, R3, P1 ;  /* 0x000000031600720c */ /* 0x000fe40000f26670 */
[----:B------:R-:W-:Y:S01]  /*03c0*/  ISETP.GE.OR P0, PT, R12, R2, P0 ;  /* 0x000000020c00720c */ /* 0x000fe20000706670 */
[----:B------:R-:W-:-:S10]  /*03d0*/  HFMA2 R2, -RZ, RZ, 0, 0 ;  /* 0x00000000ff027431 */ /* 0x000fd400000001ff */
[----:B------:R-:W0:Y:S01]  /*03e0*/  @!P1 LDC.64 R6, c[0x0][0x390] ;  /* 0x0000e400ff069b82 */ /* 0x000e220000000a00 */
[----:B------:R-:W-:Y:S02]  /*03f0*/  @!P1 IMAD R19, R22, UR6, R11 ;  /* 0x0000000616139c24 */ /* 0x000fe4000f8e020b */
[----:B------:R-:W-:-:S05]  /*0400*/  @!P0 IMAD R21, R12, R3, R20 ;  /* 0x000000030c158224 */ /* 0x000fca00078e0214 */
[----:B------:R-:W1:Y:S01]  /*0410*/  @!P0 LDC.64 R4, c[0x0][0x388] ;  /* 0x0000e200ff048b82 */ /* 0x000e620000000a00 */
[----:B0-----:R-:W-:-:S04]  /*0420*/  @!P1 IMAD.WIDE R6, R19, 0x4, R6 ;  /* 0x0000000413069825 */ /* 0x001fc800078e0206 */
[----:B------:R-:W-:Y:S01]  /*0430*/  IMAD.MOV.U32 R19, RZ, RZ, RZ ;  /* 0x000000ffff137224 */ /* 0x000fe200078e00ff */
[----:B------:R-:W2:Y:S01]  /*0440*/  @!P1 LDG.E R2, desc[UR8][R6.64] ;  /* 0x0000000806029981 */ /* 0x000ea2000c1e1900 */
[----:B-1----:R-:W-:-:S05]  /*0450*/  @!P0 IMAD.WIDE R4, R21, 0x4, R4 ;  /* 0x0000000415048825 */ /* 0x002fca00078e0204 */
[----:B------:R-:W3:Y:S01]  /*0460*/  @!P0 LDG.E R19, desc[UR8][R4.64] ;  /* 0x0000000804138981 */ /* 0x000ee2000c1e1900 */
[----:B------:R-:W-:Y:S01]  /*0470*/  ISETP.GE.AND P0, PT, R17, 0x1, PT ;  /* 0x000000011100780c */ /* 0x000fe20003f06270 */
[----:B------:R-:W-:Y:S01]  /*0480*/  IMAD R20, R9, R17, R8 ;  /* 0x0000001109147224 */ /* 0x000fe200078e0208 */
[----:B------:R-:W-:-:S03]  /*0490*/  UIADD3 UR4, UPT, UPT, UR4, 0x1, URZ ;  /* 0x0000000104047890 */ /* 0x000fc6000fffe0ff */
[----:B------:R-:W-:-:S03]  /*04a0*/  IMAD R21, R20, 0x4, R13 ;  /* 0x0000000414157824 */ /* 0x000fc600078e020d */
[----:B------:R-:W-:Y:S01]  /*04b0*/  ISETP.NE.AND P1, PT, R10, UR4, PT ;  /* 0x000000040a007c0c */ /* 0x000fe2000bf25270 */
[----:B---3--:R0:W-:Y:S04]  /*04c0*/  STS [R14], R19 ;  /* 0x000000130e007388 */ /* 0x0081e80000000800 */
[----:B--2---:R0:W-:Y:S01]  /*04d0*/  STS [R21], R2 ;  /* 0x0000000215007388 */ /* 0x0041e20000000800 */
[----:B------:R-:W-:Y:S06]  /*04e0*/  BAR.SYNC.DEFER_BLOCKING 0x0 ;  /* 0x0000000000007b1d */ /* 0x000fec0000010000 */
[----:B------:R-:W-:Y:S05]  /*04f0*/  @!P0 BRA `(.L_x_1) ;  /* 0x00000008007c8947 */ /* 0x000fea0003800000 */
[----:B------:R-:W-:Y:S02]  /*0500*/  ISETP.GE.U32.AND P0, PT, R17, 0x8, PT ;  /* 0x000000081100780c */ /* 0x000fe40003f06070 */
[----:B0-----:R-:W-:-:S11]  /*0510*/  MOV R2, RZ ;  /* 0x000000ff00027202 */ /* 0x001fd60000000f00 */
[----:B------:R-:W-:Y:S05]  /*0520*/  @!P0 BRA `(.L_x_2) ;  /* 0x00000004002c8947 */ /* 0x000fea0003800000 */
[----:B------:R-:W0:Y:S01]  /*0530*/  S2UR UR7, SR_CgaCtaId ;  /* 0x00000000000779c3 */ /* 0x000e220000008800 */
[----:B------:R-:W-:Y:S01]  /*0540*/  IMAD.MOV.U32 R2, RZ, RZ, RZ ;  /* 0x000000ffff027224 */ /* 0x000fe200078e00ff */
[----:B------:R-:W-:-:S06]  /*0550*/  UMOV UR6, 0x400 ;  /* 0x0000040000067882 */ /* 0x000fcc0000000000 */
[----:B------:R-:W1:Y:S08]  /*0560*/  LDC R17, c[0x0][0x3a8] ;  /* 0x0000ea00ff117b82 */ /* 0x000e700000000800 */
[----:B------:R-:W2:Y:S01]  /*0570*/  LDC R3, c[0x0][0x39c] ;  /* 0x0000e700ff037b82 */ /* 0x000ea20000000800 */
[----:B0-----:R-:W-:-:S12]  /*0580*/  ULEA UR6, UR7, UR6, 0x18 ;  /* 0x0000000607067291 */ /* 0x001fd8000f8ec0ff */
.L_x_3:
[----:B-1----:R-:W-:-:S04]  /*0590*/  IMAD R6, R17, UR5, R2 ;  /* 0x0000000511067c24 */ /* 0x002fc8000f8e0202 */
[C---:B------:R-:W-:Y:S01]  /*05a0*/  VIADD R24, R6.reuse, 0x3 ;  /* 0x0000000306187836 */ /* 0x040fe20000000000 */
[C---:B------:R-:W-:Y:S01]  /*05b0*/  IADD3 R4, PT, PT, R6.reuse, 0x1, RZ ;  /* 0x0000000106047810 */ /* 0x040fe20007ffe0ff */
[C---:B------:R-:W-:Y:S01]  /*05c0*/  VIADD R26, R6.reuse, 0x5 ;  /* 0x00000005061a7836 */ /* 0x040fe20000000000 */
[-C--:B--2---:R-:W-:Y:S02]  /*05d0*/  ISETP.GE.AND P0, PT, R6, R3.reuse, PT ;  /* 0x000000030600720c */ /* 0x084fe40003f06270 */
[-C--:B------:R-:W-:Y:S01]  /*05e0*/  ISETP.GE.AND P6, PT, R4, R3.reuse, PT ;  /* 0x000000030400720c */ /* 0x080fe20003fc6270 */
[----:B------:R-:W-:Y:S01]  /*05f0*/  VIADD R4, R6, 0x2 ;  /* 0x0000000206047836 */ /* 0x000fe20000000000 */
[-C--:B------:R-:W-:Y:S02]  /*0600*/  ISETP.GE.AND P4, PT, R24, R3.reuse, PT ;  /* 0x000000031800720c */ /* 0x080fe40003f86270 */
[----:B------:R-:W-:Y:S02]  /*0610*/  IADD3 R24, PT, PT, R6, 0x4, RZ ;  /* 0x0000000406187810 */ /* 0x000fe40007ffe0ff */
[----:B------:R-:W-:Y:S01]  /*0620*/  ISETP.GE.AND P5, PT, R4, R3, PT ;  /* 0x000000030400720c */ /* 0x000fe20003fa6270 */
[----:B------:R-:W-:Y:S01]  /*0630*/  IMAD R4, R9, R17, R2 ;  /* 0x0000001109047224 */ /* 0x000fe200078e0202 */
[----:B------:R-:W-:-:S02]  /*0640*/  ISETP.GE.AND P3, PT, R24, R3, PT ;  /* 0x000000031800720c */ /* 0x000fc40003f66270 */
[----:B------:R-:W-:Y:S01]  /*0650*/  ISETP.GE.AND P2, PT, R26, R3, PT ;  /* 0x000000031a00720c */ /* 0x000fe20003f46270 */
[-CC-:B------:R-:W-:Y:S01]  /*0660*/  @!P0 IMAD R20, R2, R17.reuse, R8.reuse ;  /* 0x0000001102148224 */ /* 0x180fe200078e0208 */
[----:B------:R-:W-:Y:S01]  /*0670*/  LEA R4, R4, UR6, 0x2 ;  /* 0x0000000604047c11 */ /* 0x000fe2000f8e10ff */
[----:B------:R-:W-:Y:S01]  /*0680*/  @!P6 IMAD R19, R2, R17, R17 ;  /* 0x000000110213e224 */ /* 0x000fe200078e0211 */
[C---:B------:R-:W-:Y:S01]  /*0690*/  IADD3 R24, PT, PT, R6.reuse, 0x6, RZ ;  /* 0x0000000606187810 */ /* 0x040fe20007ffe0ff */
[----:B------:R-:W-:Y:S01]  /*06a0*/  VIADD R6, R6, 0x7 ;  /* 0x0000000706067836 */ /* 0x000fe20000000000 */
[----:B------:R-:W-:Y:S01]  /*06b0*/  @!P0 LEA R7, R20, R13, 0x2 ;  /* 0x0000000d14078211 */ /* 0x000fe200078e10ff */
[--C-:B------:R-:W-:Y:S01]  /*06c0*/  @!P6 IMAD.IADD R20, R19, 0x1, R8.reuse ;  /* 0x000000011314e824 */ /* 0x100fe200078e0208 */
[----:B------:R-:W-:Y:S01]  /*06d0*/  @!P0 LDS R5, [R4] ;  /* 0x0000000004058984 */ /* 0x000fe20000000800 */
[----:B------:R-:W-:Y:S02]  /*06e0*/  @!P5 IADD3 R19, PT, PT, R2, 0x2, RZ ;  /* 0x000000020213d810 */ /* 0x000fe40007ffe0ff */
[----:B------:R-:W-:Y:S01]  /*06f0*/  @!P6 IMAD R22, R20, 0x4, R13 ;  /* 0x000000041416e824 */ /* 0x000fe200078e020d */
[----:B------:R-:W0:Y:S02]  /*0700*/  @!P0 LDS R7, [R7] ;  /* 0x0000000007078984 */ /* 0x000e240000000800 */
[----:B------:R-:W-:-:S02]  /*0710*/  @!P5 IMAD R20, R19, R17, R8 ;  /* 0x000000111314d224 */ /* 0x000fc400078e0208 */
[----:B------:R-:W-:Y:S03]  /*0720*/  @!P6 LDS R21, [R4+0x4] ;  /* 0x000004000415e984 */ /* 0x000fe60000000800 */
[----:B------:R-:W-:Y:S01]  /*0730*/  @!P5 LEA R20, R20, R13, 0x2 ;  /* 0x0000000d1414d211 */ /* 0x000fe200078e10ff */
[----:B------:R-:W1:Y:S04]  /*0740*/  @!P6 LDS R22, [R22] ;  /* 0x000000001616e984 */ /* 0x000e680000000800 */
[----:B------:R-:W-:Y:S04]  /*0750*/  @!P5 LDS R19, [R4+0x8] ;  /* 0x000008000413d984 */ /* 0x000fe80000000800 */
[----:B------:R-:W2:Y:S01]  /*0760*/  @!P5 LDS R20, [R20] ;  /* 0x000000001414d984 */ /* 0x000ea20000000800 */
[----:B0-----:R-:W-:Y:S01]  /*0770*/  @!P0 FFMA R0, R5, R7, R0 ;  /* 0x0000000705008223 */ /* 0x001fe20000000000 */
[-C--:B------:R-:W-:Y:S01]  /*0780*/  ISETP.GE.AND P0, PT, R24, R3.reuse, PT ;  /* 0x000000031800720c */ /* 0x080fe20003f06270 */
[C---:B------:R-:W-:Y:S01]  /*0790*/  @!P3 VIADD R7, R2.reuse, 0x4 ;  /* 0x000000040207b836 */ /* 0x040fe20000000000 */
[----:B------:R-:W-:Y:S01]  /*07a0*/  @!P4 IADD3 R5, PT, PT, R2, 0x3, RZ ;  /* 0x000000030205c810 */ /* 0x000fe20007ffe0ff */
[----:B-1----:R-:W-:Y:S01]  /*07b0*/  @!P6 FFMA R0, R21, R22, R0 ;  /* 0x000000161500e223 */ /* 0x002fe20000000000 */
[----:B------:R-:W-:-:S03]  /*07c0*/  ISETP.GE.AND P6, PT, R6, R3, PT ;  /* 0x000000030600720c */ /* 0x000fc60003fc6270 */
[-C--:B------:R-:W-:Y:S02]  /*07d0*/  @!P4 IMAD R6, R5, R17.reuse, R8 ;  /* 0x000000110506c224 */ /* 0x080fe400078e0208 */
[----:B------:R-:W-:Y:S02]  /*07e0*/  @!P4 LDS R5, [R4+0xc] ;  /* 0x00000c000405c984 */ /* 0x000fe40000000800 */
[--C-:B------:R-:W-:Y:S02]  /*07f0*/  @!P4 IMAD R6, R6, 0x4, R13.reuse ;  /* 0x000000040606c824 */ /* 0x100fe400078e020d */
[----:B--2---:R-:W-:Y:S01]  /*0800*/  @!P5 FFMA R0, R19, R20, R0 ;  /* 0x000000141300d223 */ /* 0x004fe20000000000 */
[C---:B------:R-:W-:Y:S01]  /*0810*/  @!P2 IADD3 R19, PT, PT, R2.reuse, 0x5, RZ ;  /* 0x000000050213a810 */ /* 0x040fe20007ffe0ff */
[-CC-:B------:R-:W-:Y:S01]  /*0820*/  @!P3 IMAD R20, R7, R17.reuse, R8.reuse ;  /* 0x000000110714b224 */ /* 0x180fe200078e0208 */
[----:B------:R-:W-:Y:S01]  /*0830*/  @!P0 IADD3 R7, PT, PT, R2, 0x6, RZ ;  /* 0x0000000602078810 */ /* 0x000fe20007ffe0ff */
[----:B------:R-:W0:Y:S02]  /*0840*/  @!P4 LDS R6, [R6] ;  /* 0x000000000606c984 */ /* 0x000e240000000800 */
[--C-:B------:R-:W-:Y:S01]  /*0850*/  @!P2 IMAD R22, R19, R17, R8.reuse ;  /* 0x000000111316a224 */ /* 0x100fe200078e0208 */
[----:B------:R-:W-:Y:S01]  /*0860*/  @!P3 LEA R19, R20, R13, 0x2 ;  /* 0x0000000d1413b211 */ /* 0x000fe200078e10ff */
[----:B------:R-:W-:Y:S01]  /*0870*/  @!P6 VIADD R23, R2, 0x7 ;  /* 0x000000070217e836 */ /* 0x000fe20000000000 */
[----:B------:R-:W-:Y:S01]  /*0880*/  @!P0 LDS R25, [R4+0x18] ;  /* 0x0000180004198984 */ /* 0x000fe20000000800 */
[----:B------:R-:W-:Y:S01]  /*0890*/  @!P2 IMAD R21, R22, 0x4, R13 ;  /* 0x000000041615a824 */ /* 0x000fe200078e020d */
[----:B------:R-:W-:Y:S01]  /*08a0*/  IADD3 R2, PT, PT, R2, 0x8, RZ ;  /* 0x0000000802027810 */ /* 0x000fe20007ffe0ff */
[-CC-:B------:R-:W-:Y:S01]  /*08b0*/  @!P0 IMAD R20, R7, R17.reuse, R8.reuse ;  /* 0x0000001107148224 */ /* 0x180fe200078e0208 */
[----:B------:R-:W-:Y:S01]  /*08c0*/  @!P3 LDS R19, [R19] ;  /* 0x000000001313b984 */ /* 0x000fe20000000800 */
[----:B------:R-:W-:-:S03]  /*08d0*/  @!P6 IMAD R22, R23, R17, R8 ;  /* 0x000000111716e224 */ /* 0x000fc600078e0208 */
[----:B------:R-:W1:Y:S01]  /*08e0*/  @!P3 LDS R7, [R4+0x10] ;  /* 0x000010000407b984 */ /* 0x000e620000000800 */
[----:B------:R-:W-:Y:S01]  /*08f0*/  @!P0 LEA R20, R20, R13, 0x2 ;  /* 0x0000000d14148211 */ /* 0x000fe200078e10ff */
[----:B------:R-:W-:Y:S02]  /*0900*/  @!P6 IMAD R22, R22, 0x4, R13 ;  /* 0x000000041616e824 */ /* 0x000fe400078e020d */
[----:B------:R-:W-:Y:S04]  /*0910*/  @!P2 LDS R21, [R21] ;  /* 0x000000001515a984 */ /* 0x000fe80000000800 */
[----:B------:R-:W2:Y:S04]  /*0920*/  @!P2 LDS R23, [R4+0x14] ;  /* 0x000014000417a984 */ /* 0x000ea80000000800 */
[----:B------:R-:W3:Y:S04]  /*0930*/  @!P0 LDS R20, [R20] ;  /* 0x0000000014148984 */ /* 0x000ee80000000800 */
[----:B------:R-:W-:Y:S04]  /*0940*/  @!P6 LDS R27, [R4+0x1c] ;  /* 0x00001c00041be984 */ /* 0x000fe80000000800 */
[----:B------:R-:W4:Y:S01]  /*0950*/  @!P6 LDS R22, [R22] ;  /* 0x000000001616e984 */ /* 0x000f220000000800 */
[----:B0-----:R-:W-:-:S04]  /*0960*/  @!P4 FFMA R0, R5, R6, R0 ;  /* 0x000000060500c223 */ /* 0x001fc80000000000 */
[----:B-1----:R-:W-:-:S04]  /*0970*/  @!P3 FFMA R0, R7, R19, R0 ;  /* 0x000000130700b223 */ /* 0x002fc80000000000 */
[----:B--2---:R-:W-:Y:S01]  /*0980*/  @!P2 FFMA R0, R23, R21, R0 ;  /* 0x000000151700a223 */ /* 0x004fe20000000000 */
[----:B------:R-:W-:-:S03]  /*0990*/  ISETP.NE.AND P2, PT, R2, R15, PT ;  /* 0x0000000f0200720c */ /* 0x000fc60003f45270 */
[----:B---3--:R-:W-:-:S04]  /*09a0*/  @!P0 FFMA R0, R25, R20, R0 ;  /* 0x0000001419008223 */ /* 0x008fc80000000000 */
[----:B----4-:R-:W-:-:S06]  /*09b0*/  @!P6 FFMA R0, R27, R22, R0 ;  /* 0x000000161b00e223 */ /* 0x010fcc0000000000 */
[----:B------:R-:W-:Y:S05]  /*09c0*/  @P2 BRA `(.L_x_3) ;  /* 0xfffffff800f02947 */ /* 0x000fea000383ffff */
[----:B------:R-:W-:-:S07]  /*09d0*/  IMAD.MOV.U32 R2, RZ, RZ, R15 ;  /* 0x000000ffff027224 */ /* 0x000fce00078e000f */
.L_x_2:
[----:B------:R-:W-:-:S13]  /*09e0*/  ISETP.NE.AND P0, PT, R16, RZ, PT ;  /* 0x000000ff1000720c */ /* 0x000fda0003f05270 */
[----:B------:R-:W-:Y:S05]  /*09f0*/  @!P0 BRA `(.L_x_1) ;  /* 0x00000004003c8947 */ /* 0x000fea0003800000 */
[----:B------:R-:W-:Y:S02]  /*0a00*/  IADD3 R4, PT, PT, R16, -0x1, RZ ;  /* 0xffffffff10047810 */ /* 0x000fe40007ffe0ff */
[----:B------:R-:W-:Y:S02]  /*0a10*/  ISETP.NE.AND P5, PT, R18, RZ, PT ;  /* 0x000000ff1200720c */ /* 0x000fe40003fa5270 */
[----:B------:R-:W-:-:S13]  /*0a20*/  ISETP.GE.U32.AND P0, PT, R4, 0x3, PT ;  /* 0x000000030400780c */ /* 0x000fda0003f06070 */
[----:B------:R-:W-:Y:S05]  /*0a30*/  @!P0 BRA `(.L_x_4) ;  /* 0x0000000000948947 */ /* 0x000fea0003800000 */
[----:B------:R-:W0:Y:S01]  /*0a40*/  S2UR UR7, SR_CgaCtaId ;  /* 0x00000000000779c3 */ /* 0x000e220000008800 */
[----:B------:R-:W-:Y:S01]  /*0a50*/  IMAD R20, R17, UR5, R2 ;  /* 0x0000000511147c24 */ /* 0x000fe2000f8e0202 */
[----:B------:R-:W-:-:S03]  /*0a60*/  UMOV UR6, 0x400 ;  /* 0x0000040000067882 */ /* 0x000fc60000000000 */
[C---:B------:R-:W-:Y:S01]  /*0a70*/  VIADD R4, R20.reuse, 0x1 ;  /* 0x0000000114047836 */ /* 0x040fe20000000000 */
[C---:B------:R-:W-:Y:S02]  /*0a80*/  IADD3 R6, PT, PT, R20.reuse, 0x2, RZ ;  /* 0x0000000214067810 */ /* 0x040fe40007ffe0ff */
[-C--:B------:R-:W-:Y:S02]  /*0a90*/  ISETP.GE.AND P0, PT, R20, R3.reuse, PT ;  /* 0x000000031400720c */ /* 0x080fe40003f06270 */
[-C--:B------:R-:W-:Y:S01]  /*0aa0*/  ISETP.GE.AND P2, PT, R4, R3.reuse, PT ;  /* 0x000000030400720c */ /* 0x080fe20003f46270 */
[----:B------:R-:W-:Y:S01]  /*0ab0*/  VIADD R4, R20, 0x3 ;  /* 0x0000000314047836 */ /* 0x000fe20000000000 */
[----:B------:R-:W-:-:S04]  /*0ac0*/  ISETP.GE.AND P3, PT, R6, R3, PT ;  /* 0x000000030600720c */ /* 0x000fc80003f66270 */
[----:B------:R-:W-:Y:S01]  /*0ad0*/  ISETP.GE.AND P4, PT, R4, R3, PT ;  /* 0x000000030400720c */ /* 0x000fe20003f86270 */
[----:B------:R-:W-:-:S04]  /*0ae0*/  IMAD R4, R9, R17, R2 ;  /* 0x0000001109047224 */ /* 0x000fc800078e0202 */
[CCC-:B------:R-:W-:Y:S02]  /*0af0*/  @!P0 IMAD R6, R2.reuse, R17.reuse, R8.reuse ;  /* 0x0000001102068224 */ /* 0x1c0fe400078e0208 */
[C---:B------:R-:W-:Y:S01]  /*0b00*/  @!P2 IMAD R5, R2.reuse, R17, R17 ;  /* 0x000000110205a224 */ /* 0x040fe200078e0211 */
[----:B0-----:R-:W-:Y:S01]  /*0b10*/  ULEA UR6, UR7, UR6, 0x18 ;  /* 0x0000000607067291 */ /* 0x001fe2000f8ec0ff */
[----:B------:R-:W-:Y:S02]  /*0b20*/  @!P3 IADD3 R7, PT, PT, R2, 0x2, RZ ;  /* 0x000000020207b810 */ /* 0x000fe40007ffe0ff */
[--C-:B------:R-:W-:Y:S01]  /*0b30*/  @!P2 IMAD.IADD R20, R5, 0x1, R8.reuse ;  /* 0x000000010514a824 */ /* 0x100fe200078e0208 */
[----:B------:R-:W-:Y:S02]  /*0b40*/  @!P0 LEA R6, R6, R13, 0x2 ;  /* 0x0000000d06068211 */ /* 0x000fe400078e10ff */
[----:B------:R-:W-:Y:S01]  /*0b50*/  LEA R4, R4, UR6, 0x2 ;  /* 0x0000000604047c11 */ /* 0x000fe2000f8e10ff */
[----:B------:R-:W-:Y:S01]  /*0b60*/  @!P3 IMAD R22, R7, R17, R8 ;  /* 0x000000110716b224 */ /* 0x000fe200078e0208 */
[----:B------:R-:W-:-:S02]  /*0b70*/  @!P4 IADD3 R19, PT, PT, R2, 0x3, RZ ;  /* 0x000000030213c810 */ /* 0x000fc40007ffe0ff */
[----:B------:R-:W-:Y:S01]  /*0b80*/  @!P2 LEA R20, R20, R13, 0x2 ;  /* 0x0000000d1414a211 */ /* 0x000fe200078e10ff */
[----:B------:R-:W-:Y:S01]  /*0b90*/  @!P0 LDS R5, [R4] ;  /* 0x0000000004058984 */ /* 0x000fe20000000800 */
[----:B------:R-:W-:Y:S01]  /*0ba0*/  @!P3 IMAD R22, R22, 0x4, R13 ;  /* 0x000000041616b824 */ /* 0x000fe200078e020d */
[----:B------:R-:W-:Y:S01]  /*0bb0*/  IADD3 R2, PT, PT, R2, 0x4, RZ ;  /* 0x0000000402027810 */ /* 0x000fe20007ffe0ff */
[----:B------:R-:W-:Y:S01]  /*0bc0*/  @!P4 IMAD R24, R19, R17, R8 ;  /* 0x000000111318c224 */ /* 0x000fe200078e0208 */
[----:B------:R-:W0:Y:S04]  /*0bd0*/  @!P0 LDS R6, [R6] ;  /* 0x0000000006068984 */ /* 0x000e280000000800 */
[----:B------:R-:W-:Y:S01]  /*0be0*/  @!P2 LDS R7, [R4+0x4] ;  /* 0x000004000407a984 */ /* 0x000fe20000000800 */
[----:B------:R-:W-:-:S03]  /*0bf0*/  @!P4 LEA R24, R24, R13, 0x2 ;  /* 0x0000000d1818c211 */ /* 0x000fc600078e10ff */
[----:B------:R-:W1:Y:S04]  /*0c00*/  @!P2 LDS R20, [R20] ;  /* 0x000000001414a984 */ /* 0x000e680000000800 */
[----:B------:R-:W-:Y:S04]  /*0c10*/  @!P3 LDS R19, [R4+0x8] ;  /* 0x000008000413b984 */ /* 0x000fe80000000800 */
[----:B------:R-:W2:Y:S04]  /*0c20*/  @!P3 LDS R22, [R22] ;  /* 0x000000001616b984 */ /* 0x000ea80000000800 */
[----:B------:R-:W-:Y:S04]  /*0c30*/  @!P4 LDS R21, [R4+0xc] ;  /* 0x00000c000415c984 */ /* 0x000fe80000000800 */
[----:B------:R-:W3:Y:S01]  /*0c40*/  @!P4 LDS R24, [R24] ;  /* 0x000000001818c984 */ /* 0x000ee20000000800 */
[----:B0-----:R-:W-:-:S04]  /*0c50*/  @!P0 FFMA R0, R5, R6, R0 ;  /* 0x0000000605008223 */ /* 0x001fc80000000000 */
[----:B-1----:R-:W-:-:S04]  /*0c60*/  @!P2 FFMA R0, R7, R20, R0 ;  /* 0x000000140700a223 */ /* 0x002fc80000000000 */
[----:B--2---:R-:W-:-:S04]  /*0c70*/  @!P3 FFMA R0, R19, R22, R0 ;  /* 0x000000161300b223 */ /* 0x004fc80000000000 */
[----:B---3--:R-:W-:-:S07]  /*0c80*/  @!P4 FFMA R0, R21, R24, R0 ;  /* 0x000000181500c223 */ /* 0x008fce0000000000 */
.L_x_4:
[----:B------:R-:W-:Y:S05]  /*0c90*/  @!P5 BRA `(.L_x_1) ;  /* 0x000000000094d947 */ /* 0x000fea0003800000 */
[----:B------:R-:W-:-:S13]  /*0ca0*/  ISETP.NE.AND P0, PT, R18, 0x1, PT ;  /* 0x000000011200780c */ /* 0x000fda0003f05270 */
[----:B------:R-:W-:Y:S05]  /*0cb0*/  @!P0 BRA `(.L_x_5) ;  /* 0x0000000000548947 */ /* 0x000fea0003800000 */
[----:B------:R-:W0:Y:S01]  /*0cc0*/  S2UR UR7, SR_CgaCtaId ;  /* 0x00000000000779c3 */ /* 0x000e220000008800 */
[----:B------:R-:W-:Y:S01]  /*0cd0*/  IMAD R6, R17, UR5, R2 ;  /* 0x0000000511067c24 */ /* 0x000fe2000f8e0202 */
[----:B------:R-:W-:-:S03]  /*0ce0*/  UMOV UR6, 0x400 ;  /* 0x0000040000067882 */ /* 0x000fc60000000000 */
[C---:B------:R-:W-:Y:S01]  /*0cf0*/  VIADD R4, R6.reuse, 0x1 ;  /* 0x0000000106047836 */ /* 0x040fe20000000000 */
[----:B------:R-:W-:-:S04]  /*0d00*/  ISETP.GE.AND P0, PT, R6, R3, PT ;  /* 0x000000030600720c */ /* 0x000fc80003f06270 */
[----:B------:R-:W-:Y:S01]  /*0d10*/  ISETP.GE.AND P2, PT, R4, R3, PT ;  /* 0x000000030400720c */ /* 0x000fe20003f46270 */
[----:B------:R-:W-:-:S08]  /*0d20*/  IMAD R4, R9, R17, R2 ;  /* 0x0000001109047224 */ /* 0x000fd000078e0202 */
[----:B------:R-:W-:-:S04]  /*0d30*/  @!P0 IMAD R6, R2, R17, R8 ;  /* 0x0000001102068224 */ /* 0x000fc800078e0208 */
[----:B------:R-:W-:Y:S01]  /*0d40*/  @!P2 IMAD R5, R2, R17, R17 ;  /* 0x000000110205a224 */ /* 0x000fe200078e0211 */
[----:B0-----:R-:W-:Y:S01]  /*0d50*/  ULEA UR6, UR7, UR6, 0x18 ;  /* 0x0000000607067291 */ /* 0x001fe2000f8ec0ff */
[----:B------:R-:W-:Y:S02]  /*0d60*/  @!P0 LEA R6, R6, R13, 0x2 ;  /* 0x0000000d06068211 */ /* 0x000fe400078e10ff */
[----:B------:R-:W-:Y:S02]  /*0d70*/  IADD3 R2, PT, PT, R2, 0x2, RZ ;  /* 0x0000000202027810 */ /* 0x000fe40007ffe0ff */
[----:B------:R-:W-:Y:S01]  /*0d80*/  @!P2 IADD3 R20, PT, PT, R5, R8, RZ ;  /* 0x000000080514a210 */ /* 0x000fe20007ffe0ff */
[----:B------:R-:W-:Y:S01]  /*0d90*/  @!P0 LDS R19, [R6] ;  /* 0x0000000006138984 */ /* 0x000fe20000000800 */
[----:B------:R-:W-:-:S03]  /*0da0*/  LEA R4, R4, UR6, 0x2 ;  /* 0x0000000604047c11 */ /* 0x000fc6000f8e10ff */
[----:B------:R-:W-:Y:S02]  /*0db0*/  @!P2 IMAD R20, R20, 0x4, R13 ;  /* 0x000000041414a824 */ /* 0x000fe400078e020d */
[----:B------:R-:W0:Y:S04]  /*0dc0*/  @!P0 LDS R5, [R4] ;  /* 0x0000000004058984 */ /* 0x000e280000000800 */
[----:B------:R-:W-:Y:S04]  /*0dd0*/  @!P2 LDS R7, [R4+0x4] ;  /* 0x000004000407a984 */ /* 0x000fe80000000800 */
[----:B------:R-:W1:Y:S01]  /*0de0*/  @!P2 LDS R21, [R20] ;  /* 0x000000001415a984 */ /* 0x000e620000000800 */
[----:B0-----:R-:W-:-:S04]  /*0df0*/  @!P0 FFMA R0, R19, R5, R0 ;  /* 0x0000000513008223 */ /* 0x001fc80000000000 */
[----:B-1----:R-:W-:-:S07]  /*0e00*/  @!P2 FFMA R0, R21, R7, R0 ;  /* 0x000000071500a223 */ /* 0x002fce0000000000 */
.L_x_5:
[C---:B------:R-:W-:Y:S01]  /*0e10*/  IMAD R4, R17.reuse, UR5, R2 ;  /* 0x0000000511047c24 */ /* 0x040fe2000f8e0202 */
[----:B------:R-:W-:-:S04]  /*0e20*/  LOP3.LUT P0, RZ, R17, 0x1, RZ, 0xc0, !PT ;  /* 0x0000000111ff7812 */ /* 0x000fc8000780c0ff */
[----:B------:R-:W-:-:S13]  /*0e30*/  ISETP.GE.OR P0, PT, R4, R3, !P0 ;  /* 0x000000030400720c */ /* 0x000fda0004706670 */
[----:B------:R-:W-:Y:S05]  /*0e40*/  @P0 BRA `(.L_x_1) ;  /* 0x0000000000280947 */ /* 0x000fea0003800000 */
[----:B------:R-:W0:Y:S01]  /*0e50*/  S2UR UR6, SR_CgaCtaId ;  /* 0x00000000000679c3 */ /* 0x000e220000008800 */
[----:B------:R-:W-:Y:S01]  /*0e60*/  UMOV UR5, 0x400 ;  /* 0x0000040000057882 */ /* 0x000fe20000000000 */
[-C--:B------:R-:W-:Y:S02]  /*0e70*/  IMAD R4, R2, R17.reuse, R8 ;  /* 0x0000001102047224 */ /* 0x080fe400078e0208 */
[----:B------:R-:W-:-:S03]  /*0e80*/  IMAD R17, R9, R17, R2 ;  /* 0x0000001109117224 */ /* 0x000fc600078e0202 */
[----:B------:R-:W-:-:S06]  /*0e90*/  LEA R4, R4, R13, 0x2 ;  /* 0x0000000d04047211 */ /* 0x000fcc00078e10ff */
[----:B------:R-:W-:Y:S01]  /*0ea0*/  LDS R4, [R4] ;  /* 0x0000000004047984 */ /* 0x000fe20000000800 */
[----:B0-----:R-:W-:-:S06]  /*0eb0*/  ULEA UR5, UR6, UR5, 0x18 ;  /* 0x0000000506057291 */ /* 0x001fcc000f8ec0ff */
[----:B------:R-:W-:-:S06]  /*0ec0*/  LEA R17, R17, UR5, 0x2 ;  /* 0x0000000511117c11 */ /* 0x000fcc000f8e10ff */
[----:B------:R-:W0:Y:S02]  /*0ed0*/  LDS R17, [R17] ;  /* 0x0000000011117984 */ /* 0x000e240000000800 */
[----:B0-----:R-:W-:-:S07]  /*0ee0*/  FFMA R0, R17, R4, R0 ;  /* 0x0000000411007223 */ /* 0x001fce0000000000 */
.L_x_1:
[----:B------:R-:W-:Y:S06]  /*0ef0*/  BAR.SYNC.DEFER_BLOCKING 0x0 ;  /* 0x0000000000007b1d */ /* 0x000fec0000010000 */
[----:B------:R-:W-:Y:S05]  /*0f00*/  @P1 BRA `(.L_x_6) ;  /* 0xfffffff400041947 */ /* 0x000fea000383ffff */
.L_x_0:
[----:B------:R-:W1:Y:S01]  /*0f10*/  LDCU UR4, c[0x0][0x3a0] ;  /* 0x00007400ff0477ac */ /* 0x000e620008000800 */
[----:B------:R-:W2:Y:S01]  /*0f20*/  LDCU UR5, c[0x0][0x398] ;  /* 0x00007300ff0577ac */ /* 0x000ea20008000800 */
[----:B-1----:R-:W-:-:S04]  /*0f30*/  ISETP.GE.AND P0, PT, R11, UR4, PT ;  /* 0x000000040b007c0c */ /* 0x002fc8000bf06270 */
[----:B--2---:R-:W-:-:S13]  /*0f40*/  ISETP.GE.OR P0, PT, R12, UR5, P0 ;  /* 0x000000050c007c0c */ /* 0x004fda0008706670 */
[----:B------:R-:W-:Y:S05]  /*0f50*/  @P0 EXIT ;  /* 0x000000000000094d */ /* 0x000fea0003800000 */
[----:B0-----:R-:W0:Y:S01]  /*0f60*/  LDC.64 R2, c[0x0][0x380] ;  /* 0x0000e000ff027b82 */ /* 0x001e220000000a00 */
[----:B------:R-:W-:-:S04]  /*0f70*/  IMAD R11, R12, UR4, R11 ;  /* 0x000000040c0b7c24 */ /* 0x000fc8000f8e020b */
[----:B0-----:R-:W-:-:S05]  /*0f80*/  IMAD.WIDE R2, R11, 0x4, R2 ;  /* 0x000000040b027825 */ /* 0x001fca00078e0202 */
[----:B------:R-:W-:Y:S01]  /*0f90*/  STG.E desc[UR8][R2.64], R0 ;  /* 0x0000000002007986 */ /* 0x000fe2000c101908 */
[----:B------:R-:W-:Y:S05]  /*0fa0*/  EXIT ;  /* 0x000000000000794d */ /* 0x000fea0003800000 */
.L_x_7:
[----:B------:R-:W-:-:S00]  /*0fb0*/  BRA `(.L_x_7) ;  /* 0xfffffffc00fc7947 */ /* 0x000fc0000383ffff */
[----:B------:R-:W-:-:S00]  /*0fc0*/  NOP ;  /* 0x0000000000007918 */ /* 0x000fc00000000000 */
        /* <DEDUP_REMOVED lines=11> */
.L_x_13:


//--------------------- .text._Z19matrixMultiplyBasicPfPKfS1_iii --------------------------
	.section	.text._Z19matrixMultiplyBasicPfPKfS1_iii,"ax",@progbits
	.align	128
        .global         _Z19matrixMultiplyBasicPfPKfS1_iii
        .type           _Z19matrixMultiplyBasicPfPKfS1_iii,@function
        .size           _Z19matrixMultiplyBasicPfPKfS1_iii,(.L_x_14 - _Z19matrixMultiplyBasicPfPKfS1_iii)
        .other          _Z19matrixMultiplyBasicPfPKfS1_iii,@"STO_CUDA_ENTRY STV_DEFAULT"
_Z19matrixMultiplyBasicPfPKfS1_iii:
.text._Z19matrixMultiplyBasicPfPKfS1_iii:
[----:B------:R-:W-:Y:S01]  /*0000*/  LDC R1, c[0x0][0x37c] ;  /* 0x0000df00ff017b82 */ /* 0x000fe20000000800 */
[----:B------:R-:W0:Y:S07]  /*0010*/  S2R R5, SR_TID.X ;  /* 0x0000000000057919 */ /* 0x000e2e0000002100 */
[----:B------:R-:W1:Y:S01]  /*0020*/  LDC R16, c[0x0][0x364] ;  /* 0x0000d900ff107b82 */ /* 0x000e620000000800 */
[----:B------:R-:W2:Y:S01]  /*0030*/  LDCU UR6, c[0x0][0x398] ;  /* 0x00007300ff0677ac */ /* 0x000ea20008000800 */
[----:B------:R-:W1:Y:S06]  /*0040*/  S2R R3, SR_TID.Y ;  /* 0x0000000000037919 */ /* 0x000e6c0000002200 */
[----:B------:R-:W0:Y:S08]  /*0050*/  S2UR UR5, SR_CTAID.X ;  /* 0x00000000000579c3 */ /* 0x000e300000002500 */
[----:B------:R-:W0:Y:S08]  /*0060*/  LDC R0, c[0x0][0x360] ;  /* 0x0000d800ff007b82 */ /* 0x000e300000000800 */
[----:B------:R-:W1:Y:S08]  /*0070*/  S2UR UR4, SR_CTAID.Y ;  /* 0x00000000000479c3 */ /* 0x000e700000002600 */
[----:B------:R-:W3:Y:S01]  /*0080*/  LDC R17, c[0x0][0x3a0] ;  /* 0x0000e800ff117b82 */ /* 0x000ee20000000800 */
[----:B0-----:R-:W-:-:S02]  /*0090*/  IMAD R0, R0, UR5, R5 ;  /* 0x0000000500007c24 */ /* 0x001fc4000f8e0205 */
[----:B-1----:R-:W-:-:S03]  /*00a0*/  IMAD R16, R16, UR4, R3 ;  /* 0x0000000410107c24 */ /* 0x002fc6000f8e0203 */
[----:B---3--:R-:W-:-:S04]  /*00b0*/  ISETP.GE.AND P0, PT, R0, R17, PT ;  /* 0x000000110000720c */ /* 0x008fc80003f06270 */
[----:B--2---:R-:W-:-:S13]  /*00c0*/  ISETP.GE.OR P0, PT, R16, UR6, P0 ;  /* 0x0000000610007c0c */ /* 0x004fda0008706670 */
[----:B------:R-:W-:Y:S05]  /*00d0*/  @P0 EXIT ;  /* 0x000000000000094d */ /* 0x000fea0003800000 */
[----:B------:R-:W0:Y:S01]  /*00e0*/  LDC R19, c[0x0][0x39c] ;  /* 0x0000e700ff137b82 */ /* 0x000e220000000800 */
[----:B------:R-:W1:Y:S01]  /*00f0*/  LDCU.64 UR4, c[0x0][0x358] ;  /* 0x00006b00ff0477ac */ /* 0x000e620008000a00 */
[----:B------:R-:W-:Y:S01]  /*0100*/  HFMA2 R24, -RZ, RZ, 0, 0 ;  /* 0x00000000ff187431 */ /* 0x000fe200000001ff */
[----:B0-----:R-:W-:-:S13]  /*0110*/  ISETP.GE.AND P0, PT, R19, 0x1, PT ;  /* 0x000000011300780c */ /* 0x001fda0003f06270 */
[----:B-1----:R-:W-:Y:S05]  /*0120*/  @!P0 BRA `(.L_x_8) ;  /* 0x0000000400e08947 */ /* 0x002fea0003800000 */
[C---:B------:R-:W-:Y:S01]  /*0130*/  ISETP.GE.U32.AND P1, PT, R19.reuse, 0x8, PT ;  /* 0x000000081300780c */ /* 0x040fe20003f26070 */
[----:B------:R-:W-:Y:S01]  /*0140*/  IMAD R20, R16, R19, RZ ;  /* 0x0000001310147224 */ /* 0x000fe200078e02ff */
[----:B------:R-:W-:Y:S02]  /*0150*/  LOP3.LUT R27, R19, 0x7, RZ, 0xc0, !PT ;  /* 0x00000007131b7812 */ /* 0x000fe400078ec0ff */
[----:B------:R-:W-:Y:S02]  /*0160*/  MOV R24, RZ ;  /* 0x000000ff00187202 */ /* 0x000fe40000000f00 */
[----:B------:R-:W-:Y:S02]  /*0170*/  ISETP.NE.AND P0, PT, R27, RZ, PT ;  /* 0x000000ff1b00720c */ /* 0x000fe40003f05270 */
[----:B------:R-:W-:-:S05]  /*0180*/  MOV R21, RZ ;  /* 0x000000ff00157202 */ /* 0x000fca0000000f00 */
[----:B------:R-:W-:Y:S06]  /*0190*/  @!P1 BRA `(.L_x_9) ;  /* 0x0000000000c49947 */ /* 0x000fec0003800000 */
[----:B------:R-:W0:Y:S01]  /*01a0*/  LDC.64 R2, c[0x0][0x388] ;  /* 0x0000e200ff027b82 */ /* 0x000e220000000a00 */
[----:B------:R-:W-:Y:S02]  /*01b0*/  LOP3.LUT R21, R19, 0x7ffffff8, RZ, 0xc0, !PT ;  /* 0x7ffffff813157812 */ /* 0x000fe400078ec0ff */
[----:B------:R-:W-:Y:S02]  /*01c0*/  MOV R24, RZ ;  /* 0x000000ff00187202 */ /* 0x000fe40000000f00 */
[----:B------:R-:W-:Y:S02]  /*01d0*/  MOV R18, R0 ;  /* 0x0000000000127202 */ /* 0x000fe40000000f00 */
[----:B------:R-:W-:Y:S01]  /*01e0*/  IADD3 R22, PT, PT, -R21, RZ, RZ ;  /* 0x000000ff15167210 */ /* 0x000fe20007ffe1ff */
[----:B0-----:R-:W-:-:S03]  /*01f0*/  IMAD.WIDE.U32 R2, R20, 0x4, R2 ;  /* 0x0000000414027825 */ /* 0x001fc600078e0002 */
[----:B------:R-:W-:-:S04]  /*0200*/  IADD3 R4, P1, PT, R2, 0x10, RZ ;  /* 0x0000001002047810 */ /* 0x000fc80007f3e0ff */
[----:B------:R-:W-:-:S09]  /*0210*/  IADD3.X R5, PT, PT, RZ, R3, RZ, P1, !PT ;  /* 0x00000003ff057210 */ /* 0x000fd20000ffe4ff */
.L_x_10:
[----:B------:R-:W0:Y:S01]  /*0220*/  LDC.64 R14, c[0x0][0x390] ;  /* 0x0000e400ff0e7b82 */ /* 0x000e220000000a00 */
[----:B------:R-:W-:Y:S02]  /*0230*/  MOV R2, R4 ;  /* 0x0000000400027202 */ /* 0x000fe40000000f00 */
[----:B------:R-:W-:-:S05]  /*0240*/  MOV R3, R5 ;  /* 0x0000000500037202 */ /* 0x000fca0000000f00 */
[----:B------:R-:W2:Y:S04]  /*0250*/  LDG.E R25, desc[UR4][R2.64+-0x10] ;  /* 0xfffff00402197981 */ /* 0x000ea8000c1e1900 */
[----:B------:R-:W3:Y:S04]  /*0260*/  LDG.E R23, desc[UR4][R2.64+-0xc] ;  /* 0xfffff40402177981 */ /* 0x000ee8000c1e1900 */
[----:B------:R-:W4:Y:S04]  /*0270*/  LDG.E R29, desc[UR4][R2.64+-0x8] ;  /* 0xfffff804021d7981 */ /* 0x000f28000c1e1900 */
[----:B------:R-:W5:Y:S01]  /*0280*/  LDG.E R28, desc[UR4][R2.64+-0x4] ;  /* 0xfffffc04021c7981 */ /* 0x000f62000c1e1900 */
[----:B0-----:R-:W-:-:S05]  /*0290*/  IMAD.WIDE R14, R18, 0x4, R14 ;  /* 0x00000004120e7825 */ /* 0x001fca00078e020e */
[----:B------:R0:W2:Y:S01]  /*02a0*/  LDG.E R26, desc[UR4][R14.64] ;  /* 0x000000040e1a7981 */ /* 0x0000a2000c1e1900 */
[----:B------:R-:W-:-:S04]  /*02b0*/  IMAD.WIDE R12, R17, 0x4, R14 ;  /* 0x00000004110c7825 */ /* 0x000fc800078e020e */
[C---:B------:R-:W-:Y:S02]  /*02c0*/  IMAD.WIDE R4, R17.reuse, 0x4, R12 ;  /* 0x0000000411047825 */ /* 0x040fe400078e020c */
[----:B------:R-:W3:Y:S02]  /*02d0*/  LDG.E R12, desc[UR4][R12.64] ;  /* 0x000000040c0c7981 */ /* 0x000ee4000c1e1900 */
[C---:B------:R-:W-:Y:S02]  /*02e0*/  IMAD.WIDE R8, R17.reuse, 0x4, R4 ;  /* 0x0000000411087825 */ /* 0x040fe400078e0204 */
[----:B------:R-:W4:Y:S02]  /*02f0*/  LDG.E R4, desc[UR4][R4.64] ;  /* 0x0000000404047981 */ /* 0x000f24000c1e1900 */
[C---:B------:R-:W-:Y:S02]  /*0300*/  IMAD.WIDE R6, R17.reuse, 0x4, R8 ;  /* 0x0000000411067825 */ /* 0x040fe400078e0208 */
[----:B------:R-:W5:Y:S02]  /*0310*/  LDG.E R8, desc[UR4][R8.64] ;  /* 0x0000000408087981 */ /* 0x000f64000c1e1900 */
[----:B------:R-:W-:-:S02]  /*0320*/  IMAD.WIDE R10, R17, 0x4, R6 ;  /* 0x00000004110a7825 */ /* 0x000fc400078e0206 */
[----:B------:R-:W5:Y:S04]  /*0330*/  LDG.E R5, desc[UR4][R2.64] ;  /* 0x0000000402057981 */ /* 0x000f68000c1e1900 */
[----:B------:R-:W5:Y:S01]  /*0340*/  LDG.E R6, desc[UR4][R6.64] ;  /* 0x0000000406067981 */ /* 0x000f62000c1e1900 */
[----:B0-----:R-:W-:-:S03]  /*0350*/  IMAD.WIDE R14, R17, 0x4, R10 ;  /* 0x00000004110e7825 */ /* 0x001fc600078e020a */
[----:B------:R-:W5:Y:S04]  /*0360*/  LDG.E R10, desc[UR4][R10.64] ;  /* 0x000000040a0a7981 */ /* 0x000f68000c1e1900 */
[----:B------:R-:W5:Y:S04]  /*0370*/  LDG.E R13, desc[UR4][R14.64] ;  /* 0x000000040e0d7981 */ /* 0x000f68000c1e1900 */
[----:B------:R-:W5:Y:S04]  /*0380*/  LDG.E R7, desc[UR4][R2.64+0x4] ;  /* 0x0000040402077981 */ /* 0x000f68000c1e1900 */
[----:B------:R-:W5:Y:S01]  /*0390*/  LDG.E R9, desc[UR4][R2.64+0xc] ;  /* 0x00000c0402097981 */ /* 0x000f62000c1e1900 */
[----:B--2---:R-:W-:Y:S01]  /*03a0*/  FFMA R26, R25, R26, R24 ;  /* 0x0000001a191a7223 */ /* 0x004fe20000000018 */
[----:B------:R-:W-:-:S02]  /*03b0*/  IMAD.WIDE R24, R17, 0x4, R14 ;  /* 0x0000000411187825 */ /* 0x000fc400078e020e */
[----:B------:R-:W2:Y:S04]  /*03c0*/  LDG.E R14, desc[UR4][R2.64+0x8] ;  /* 0x00000804020e7981 */ /* 0x000ea8000c1e1900 */
[----:B------:R-:W2:Y:S01]  /*03d0*/  LDG.E R24, desc[UR4][R24.64] ;  /* 0x0000000418187981 */ /* 0x000ea2000c1e1900 */
[----:B---3--:R-:W-:Y:S01]  /*03e0*/  FFMA R12, R23, R12, R26 ;  /* 0x0000000c170c7223 */ /* 0x008fe2000000001a */
[----:B------:R-:W-:-:S03]  /*03f0*/  IADD3 R22, PT, PT, R22, 0x8, RZ ;  /* 0x0000000816167810 */ /* 0x000fc60007ffe0ff */
[----:B----4-:R-:W-:Y:S01]  /*0400*/  FFMA R29, R29, R4, R12 ;  /* 0x000000041d1d7223 */ /* 0x010fe2000000000c */
[----:B------:R-:W-:-:S03]  /*0410*/  ISETP.NE.AND P1, PT, R22, RZ, PT ;  /* 0x000000ff1600720c */ /* 0x000fc60003f25270 */
[----:B-----5:R-:W-:Y:S01]  /*0420*/  FFMA R8, R28, R8, R29 ;  /* 0x000000081c087223 */ /* 0x020fe2000000001d */
[----:B------:R-:W-:-:S03]  /*0430*/  IADD3 R4, P2, PT, R2, 0x20, RZ ;  /* 0x0000002002047810 */ /* 0x000fc60007f5e0ff */
[----:B------:R-:W-:Y:S01]  /*0440*/  FFMA R6, R5, R6, R8 ;  /* 0x0000000605067223 */ /* 0x000fe20000000008 */
[----:B------:R-:W-:Y:S02]  /*0450*/  IADD3.X R5, PT, PT, RZ, R3, RZ, P2, !PT ;  /* 0x00000003ff057210 */ /* 0x000fe400017fe4ff */
[----:B------:R-:W-:Y:S01]  /*0460*/  LEA R18, R17, R18, 0x3 ;  /* 0x0000001211127211 */ /* 0x000fe200078e18ff */
[----:B------:R-:W-:-:S04]  /*0470*/  FFMA R7, R7, R10, R6 ;  /* 0x0000000a07077223 */ /* 0x000fc80000000006 */
[----:B--2---:R-:W-:-:S04]  /*0480*/  FFMA R14, R14, R13, R7 ;  /* 0x0000000d0e0e7223 */ /* 0x004fc80000000007 */
[----:B------:R-:W-:Y:S01]  /*0490*/  FFMA R24, R9, R24, R14 ;  /* 0x0000001809187223 */ /* 0x000fe2000000000e */
[----:B------:R-:W-:Y:S06]  /*04a0*/  @P1 BRA `(.L_x_10) ;  /* 0xfffffffc005c1947 */ /* 0x000fec000383ffff */
.L_x_9:
[----:B------:R-:W-:Y:S05]  /*04b0*/  @!P0 BRA `(.L_x_8) ;  /* 0x0000000000fc8947 */ /* 0x000fea0003800000 */
[----:B------:R-:W-:Y:S02]  /*04c0*/  ISETP.GE.U32.AND P1, PT, R27, 0x4, PT ;  /* 0x000000041b00780c */ /* 0x000fe40003f26070 */
[----:B------:R-:W-:-:S04]  /*04d0*/  LOP3.LUT R14, R19, 0x3, RZ, 0xc0, !PT ;  /* 0x00000003130e7812 */ /* 0x000fc800078ec0ff */
[----:B------:R-:W-:-:S07]  /*04e0*/  ISETP.NE.AND P0, PT, R14, RZ, PT ;  /* 0x000000ff0e00720c */ /* 0x000fce0003f05270 */
[----:B------:R-:W-:Y:S06]  /*04f0*/  @!P1 BRA `(.L_x_11) ;  /* 0x00000000006c9947 */ /* 0x000fec0003800000 */
[----:B------:R-:W0:Y:S01]  /*0500*/  LDC.64 R4, c[0x0][0x390] ;  /* 0x0000e400ff047b82 */ /* 0x000e220000000a00 */
[----:B------:R-:W1:Y:S01]  /*0510*/  LDCU.64 UR6, c[0x0][0x388] ;  /* 0x00007100ff0677ac */ /* 0x000e620008000a00 */
[----:B------:R-:W-:Y:S01]  /*0520*/  IMAD R7, R21, R17, R0 ;  /* 0x0000001115077224 */ /* 0x000fe200078e0200 */
[CC--:B------:R-:W-:Y:S02]  /*0530*/  IADD3 R3, PT, PT, R20.reuse, R21.reuse, RZ ;  /* 0x0000001514037210 */ /* 0x0c0fe40007ffe0ff */
[----:B------:R-:W-:-:S03]  /*0540*/  IADD3 R8, P1, PT, R20, R21, RZ ;  /* 0x0000001514087210 */ /* 0x000fc60007f3e0ff */
[----:B------:R-:W2:Y:S01]  /*0550*/  LDC.64 R12, c[0x0][0x388] ;  /* 0x0000e200ff0c7b82 */ /* 0x000ea20000000a00 */
[----:B0-----:R-:W-:-:S04]  /*0560*/  IMAD.WIDE R4, R7, 0x4, R4 ;  /* 0x0000000407047825 */ /* 0x001fc800078e0204 */
[----:B------:R-:W-:Y:S02]  /*0570*/  IMAD.WIDE R6, R17, 0x4, R4 ;  /* 0x0000000411067825 */ /* 0x000fe400078e0204 */
[----:B------:R-:W3:Y:S02]  /*0580*/  LDG.E R4, desc[UR4][R4.64] ;  /* 0x0000000404047981 */ /* 0x000ee4000c1e1900 */
[----:B--2---:R-:W-:Y:S01]  /*0590*/  IMAD.WIDE.U32 R12, R3, 0x4, R12 ;  /* 0x00000004030c7825 */ /* 0x004fe200078e000c */
[----:B------:R-:W-:Y:S02]  /*05a0*/  IADD3.X R3, PT, PT, RZ, RZ, RZ, P1, !PT ;  /* 0x000000ffff037210 */ /* 0x000fe40000ffe4ff */
[----:B-1----:R-:W-:-:S03]  /*05b0*/  LEA R2, P1, R8, UR6, 0x2 ;  /* 0x0000000608027c11 */ /* 0x002fc6000f8210ff */
[----:B------:R-:W3:Y:S01]  /*05c0*/  LDG.E R13, desc[UR4][R12.64] ;  /* 0x000000040c0d7981 */ /* 0x000ee2000c1e1900 */
[----:B------:R-:W-:Y:S01]  /*05d0*/  LEA.HI.X R3, R8, UR7, R3, 0x2, P1 ;  /* 0x0000000708037c11 */ /* 0x000fe200088f1403 */
[C---:B------:R-:W-:Y:S02]  /*05e0*/  IMAD.WIDE R8, R17.reuse, 0x4, R6 ;  /* 0x0000000411087825 */ /* 0x040fe400078e0206 */
[----:B------:R-:W2:Y:S04]  /*05f0*/  LDG.E R6, desc[UR4][R6.64] ;  /* 0x0000000406067981 */ /* 0x000ea8000c1e1900 */
[----:B------:R-:W2:Y:S01]  /*0600*/  LDG.E R15, desc[UR4][R2.64+0x4] ;  /* 0x00000404020f7981 */ /* 0x000ea2000c1e1900 */
[----:B------:R-:W-:-:S03]  /*0610*/  IMAD.WIDE R10, R17, 0x4, R8 ;  /* 0x00000004110a7825 */ /* 0x000fc600078e0208 */
[----:B------:R-:W4:Y:S04]  /*0620*/  LDG.E R22, desc[UR4][R8.64] ;  /* 0x0000000408167981 */ /* 0x000f28000c1e1900 */
[----:B------:R-:W4:Y:S04]  /*0630*/  LDG.E R18, desc[UR4][R2.64+0x8] ;  /* 0x0000080402127981 */ /* 0x000f28000c1e1900 */
[----:B------:R-:W5:Y:S04]  /*0640*/  LDG.E R26, desc[UR4][R2.64+0xc] ;  /* 0x00000c04021a7981 */ /* 0x000f68000c1e1900 */
[----:B------:R-:W5:Y:S01]  /*0650*/  LDG.E R10, desc[UR4][R10.64] ;  /* 0x000000040a0a7981 */ /* 0x000f62000c1e1900 */
[----:B------:R-:W-:Y:S01]  /*0660*/  IADD3 R21, PT, PT, R21, 0x4, RZ ;  /* 0x0000000415157810 */ /* 0x000fe20007ffe0ff */
[----:B---3--:R-:W-:-:S04]  /*0670*/  FFMA R24, R13, R4, R24 ;  /* 0x000000040d187223 */ /* 0x008fc80000000018 */
[----:B--2---:R-:W-:-:S04]  /*0680*/  FFMA R15, R15, R6, R24 ;  /* 0x000000060f0f7223 */ /* 0x004fc80000000018 */
[----:B----4-:R-:W-:-:S04]  /*0690*/  FFMA R15, R18, R22, R15 ;  /* 0x00000016120f7223 */ /* 0x010fc8000000000f */
[----:B-----5:R-:W-:-:S07]  /*06a0*/  FFMA R24, R26, R10, R15 ;  /* 0x0000000a1a187223 */ /* 0x020fce000000000f */
.L_x_11:
[----:B------:R-:W-:Y:S05]  /*06b0*/  @!P0 BRA `(.L_x_8) ;  /* 0x00000000007c8947 */ /* 0x000fea0003800000 */
[----:B------:R-:W-:Y:S02]  /*06c0*/  ISETP.NE.AND P1, PT, R14, 0x1, PT ;  /* 0x000000010e00780c */ /* 0x000fe40003f25270 */
[----:B------:R-:W-:-:S04]  /*06d0*/  LOP3.LUT R19, R19, 0x1, RZ, 0xc0, !PT ;  /* 0x0000000113137812 */ /* 0x000fc800078ec0ff */
[----:B------:R-:W-:-:S07]  /*06e0*/  ISETP.NE.U32.AND P0, PT, R19, 0x1, PT ;  /* 0x000000011300780c */ /* 0x000fce0003f05070 */
[----:B------:R-:W0:Y:S01]  /*06f0*/  @P1 LDC.64 R10, c[0x0][0x388] ;  /* 0x0000e200ff0a1b82 */ /* 0x000e220000000a00 */
[CC--:B------:R-:W-:Y:S02]  /*0700*/  @P1 IADD3 R13, PT, PT, R20.reuse, R21.reuse, RZ ;  /* 0x00000015140d1210 */ /* 0x0c0fe40007ffe0ff */
[----:B------:R-:W-:-:S04]  /*0710*/  @P1 IADD3 R12, P2, PT, R20, R21, RZ ;  /* 0x00000015140c1210 */ /* 0x000fc80007f5e0ff */
[----:B------:R-:W-:Y:S01]  /*0720*/  @P1 IADD3.X R14, PT, PT, RZ, RZ, RZ, P2, !PT ;  /* 0x000000ffff0e1210 */ /* 0x000fe200017fe4ff */
[----:B------:R-:W1:Y:S08]  /*0730*/  @P1 LDC.64 R8, c[0x0][0x390] ;  /* 0x0000e400ff081b82 */ /* 0x000e700000000a00 */
[----:B------:R-:W2:Y:S08]  /*0740*/  @P1 LDC.64 R6, c[0x0][0x388] ;  /* 0x0000e200ff061b82 */ /* 0x000eb00000000a00 */
[----:B------:R-:W3:Y:S01]  /*0750*/  @!P0 LDC.64 R4, c[0x0][0x388] ;  /* 0x0000e200ff048b82 */ /* 0x000ee20000000a00 */
[----:B0-----:R-:W-:-:S04]  /*0760*/  @P1 IMAD.WIDE.U32 R10, R13, 0x4, R10 ;  /* 0x000000040d0a1825 */ /* 0x001fc800078e000a */
[C---:B------:R-:W-:Y:S01]  /*0770*/  @P1 IMAD R13, R21.reuse, R17, R0 ;  /* 0x00000011150d1224 */ /* 0x040fe200078e0200 */
[----:B------:R-:W-:Y:S01]  /*0780*/  @P1 IADD3 R21, PT, PT, R21, 0x2, RZ ;  /* 0x0000000215151810 */ /* 0x000fe20007ffe0ff */
[----:B------:R-:W4:Y:S01]  /*0790*/  @P1 LDG.E R11, desc[UR4][R10.64] ;  /* 0x000000040a0b1981 */ /* 0x000f22000c1e1900 */
[----:B------:R-:W0:Y:S01]  /*07a0*/  @!P0 LDC.64 R2, c[0x0][0x390] ;  /* 0x0000e400ff028b82 */ /* 0x000e220000000a00 */
[----:B-1----:R-:W-:Y:S01]  /*07b0*/  @P1 IMAD.WIDE R8, R13, 0x4, R8 ;  /* 0x000000040d081825 */ /* 0x002fe200078e0208 */
[----:B------:R-:W-:Y:S02]  /*07c0*/  @!P0 IADD3 R15, PT, PT, R20, R21, RZ ;  /* 0x00000015140f8210 */ /* 0x000fe40007ffe0ff */
[----:B--2---:R-:W-:Y:S01]  /*07d0*/  @P1 LEA R6, P2, R12, R6, 0x2 ;  /* 0x000000060c061211 */ /* 0x004fe200078410ff */
[----:B------:R-:W-:-:S03]  /*07e0*/  @!P0 IMAD R21, R21, R17, R0 ;  /* 0x0000001115158224 */ /* 0x000fc600078e0200 */
[----:B------:R-:W-:Y:S01]  /*07f0*/  @P1 LEA.HI.X R7, R12, R7, R14, 0x2, P2 ;  /* 0x000000070c071211 */ /* 0x000fe200010f140e */
[----:B------:R-:W-:Y:S01]  /*0800*/  @P1 IMAD.WIDE R12, R17, 0x4, R8 ;  /* 0x00000004110c1825 */ /* 0x000fe200078e0208 */
[----:B------:R-:W4:Y:S03]  /*0810*/  @P1 LDG.E R14, desc[UR4][R8.64] ;  /* 0x00000004080e1981 */ /* 0x000f26000c1e1900 */
[----:B---3--:R-:W-:Y:S01]  /*0820*/  @!P0 IMAD.WIDE.U32 R4, R15, 0x4, R4 ;  /* 0x000000040f048825 */ /* 0x008fe200078e0004 */
[----:B------:R-:W2:Y:S04]  /*0830*/  @P1 LDG.E R6, desc[UR4][R6.64+0x4] ;  /* 0x0000040406061981 */ /* 0x000ea8000c1e1900 */
[----:B------:R-:W2:Y:S01]  /*0840*/  @P1 LDG.E R12, desc[UR4][R12.64] ;  /* 0x000000040c0c1981 */ /* 0x000ea2000c1e1900 */
[----:B0-----:R-:W-:-:S03]  /*0850*/  @!P0 IMAD.WIDE R2, R21, 0x4, R2 ;  /* 0x0000000415028825 */ /* 0x001fc600078e0202 */
[----:B------:R-:W3:Y:S04]  /*0860*/  @!P0 LDG.E R5, desc[UR4][R4.64] ;  /* 0x0000000404058981 */ /* 0x000ee8000c1e1900 */
[----:B------:R-:W3:Y:S01]  /*0870*/  @!P0 LDG.E R2, desc[UR4][R2.64] ;  /* 0x0000000402028981 */ /* 0x000ee2000c1e1900 */
[----:B----4-:R-:W-:-:S04]  /*0880*/  @P1 FFMA R11, R11, R14, R24 ;  /* 0x0000000e0b0b1223 */ /* 0x010fc80000000018 */
[----:B--2---:R-:W-:-:S04]  /*0890*/  @P1 FFMA R24, R6, R12, R11 ;  /* 0x0000000c06181223 */ /* 0x004fc8000000000b */
[----:B---3--:R-:W-:-:S07]  /*08a0*/  @!P0 FFMA R24, R5, R2, R24 ;  /* 0x0000000205188223 */ /* 0x008fce0000000018 */
.L_x_8:
[----:B------:R-:W0:Y:S01]  /*08b0*/  LDC.64 R2, c[0x0][0x380] ;  /* 0x0000e000ff027b82 */ /* 0x000e220000000a00 */
[----:B------:R-:W-:-:S04]  /*08c0*/  IMAD R17, R16, R17, R0 ;  /* 0x0000001110117224 */ /* 0x000fc800078e0200 */
[----:B0-----:R-:W-:-:S05]  /*08d0*/  IMAD.WIDE R2, R17, 0x4, R2 ;  /* 0x0000000411027825 */ /* 0x001fca00078e0202 */
[----:B------:R-:W-:Y:S01]  /*08e0*/  STG.E desc[UR4][R2.64], R24 ;  /* 0x0000001802007986 */ /* 0x000fe2000c101904 */
[----:B------:R-:W-:Y:S05]  /*08f0*/  EXIT ;  /* 0x000000000000794d */ /* 0x000fea0003800000 */
.L_x_12:
        /* <DEDUP_REMOVED lines=16> */
.L_x_14:


//--------------------- .nv.shared._Z19matrixMultiplyTiledPfPKfS1_iiiii --------------------------
	.section	.nv.shared._Z19matrixMultiplyTiledPfPKfS1_iiiii,"aw",@nobits
	.sectionflags	@""
	.align	16
	.zero		1024


//--------------------- .nv.shared.reserved.0     --------------------------
	.section	.nv.shared.reserved.0,"aw",@nobits
	.weak		__nv_reservedSMEM_offset_0_alias
	.size		__nv_reservedSMEM_offset_0_alias, 0, 64
	.other		__nv_reservedSMEM_offset_0_alias,@"STO_CUDA_RESERVED_SHARED STV_DEFAULT"
__nv_reservedSMEM_offset_0_alias:
	.zero		0
	.zero		64


//--------------------- .nv.shared._Z19matrixMultiplyBasicPfPKfS1_iii --------------------------
	.section	.nv.shared._Z19matrixMultiplyBasicPfPKfS1_iii,"aw",@nobits
	.sectionflags	@""
	.align	16
	.zero		1024


//--------------------- .nv.constant0._Z19matrixMultiplyTiledPfPKfS1_iiiii --------------------------
	.section	.nv.constant0._Z19matrixMultiplyTiledPfPKfS1_iiiii,"a",@progbits
	.sectionflags	@""
	.align	4
.nv.constant0._Z19matrixMultiplyTiledPfPKfS1_iiiii:
	.zero		940


//--------------------- .nv.constant0._Z19matrixMultiplyBasicPfPKfS1_iii --------------------------
	.section	.nv.constant0._Z19matrixMultiplyBasicPfPKfS1_iii,"a",@progbits
	.sectionflags	@""
	.align	4
.nv.constant0._Z19matrixMultiplyBasicPfPKfS1_iii:
	.zero		932


//--------------------- SYMBOLS --------------------------

	.type		.nv.reservedSmem.offset0,@object
	.size		.nv.reservedSmem.offset0,0x4
	.type		.nv.reservedSmem.cap,@object
	.size		.nv.reservedSmem.cap,0x4
